	.target	sm_100a

	.elftype	@"ET_EXEC"


//--------------------- .note.nv.tkinfo           --------------------------
	.section	.note.nv.tkinfo,"",@"SHT_NOTE"
	.sectionflags	@"SHF_NOTE_NV_TKINFO"
	.tkinfo
        /*0018*/ 	.word	0x00000002
        /*0030*/ 	.string	""
        /*0030*/ 	.string	"ptxas"
        /*0030*/ 	.string	"Cuda compilation tools, release 13.0, V13.0.88"
        /*0030*/ 	.string	"Build cuda_13.0.r13.0/compiler.36424714_0"
        /*0030*/ 	.string	"-arch sm_100a -m 64 "



//--------------------- .note.nv.cuinfo           --------------------------
	.section	.note.nv.cuinfo,"",@"SHT_NOTE"
	.sectionflags	@"SHF_NOTE_NV_CUINFO"
        /*0018*/ 	.short	0x0002
        /*001a*/ 	.short	0x0064
        /*001c*/ 	.short	0x0082
	.zero		2


//--------------------- .nv.info                  --------------------------
	.section	.nv.info,"",@"SHT_CUDA_INFO"
	.align	4


	//----- nvinfo : EIATTR_REGCOUNT
	.align		4
        /*0000*/ 	.byte	0x04, 0x2f
        /*0002*/ 	.short	(.L_19 - .L_18)
	.align		4
.L_18:
        /*0004*/ 	.word	index@(_ZN7cutlass13device_kernelINS_4conv6kernel13ConvUniversalINS1_16ConvProblemShapeILNS1_8OperatorE1ELi2EEENS1_10collective14CollectiveConvINS1_47MainloopSm100TmaUmmaWarpSpecializedImplicitGemmILS5_1ELi17ELi2ELi1ELi2EN4cute5tupleIJNSA_1CILi2EEENSC_ILi1EEESE_EEEEENSB_IJNSC_ILi128EEENSC_ILi64EEENSB_IJSI_EEEEEENS_6half_tESL_NSA_8TiledMMAINSA_8MMA_AtomIJNSA_26SM100_MMA_F16BF16_2x1SM_SSISL_SL_fLi128ELi64ELNSA_4UMMA5MajorE0ELSQ_1ELNSP_7ScaleInE0ELSR_0EEEEEENSA_6LayoutINSB_IJSE_SE_SE_EEENSB_IJNSC_ILi0EEESW_SW_EEEEENSB_IJNSA_10UnderscoreESZ_SZ_EEEEENS7_6detail27Sm100ImplicitGemmTileTraitsINSA_25SM100_TMA_2SM_LOAD_IM2COLENSA_14ComposedLayoutINSA_7SwizzleILi3ELi4ELi3EEENSA_18smem_ptr_flag_bitsILi16EEENSU_INSB_IJNSC_ILi8EEESI_EEENSB_IJSI_SE_EEEEEEEvEENS13_INSA_18SM100_TMA_2SM_LOADENS15_INS16_ILi2ELi4ELi3EEES19_NSU_INSB_IJNSC_ILi32EEES1A_EEENSB_IJSE_S1I_EEEEEEEvEEEENS_8epilogue10collective18CollectiveEpilogueINS1P_23Sm100TmaWarpSpecializedILi3ELi2ELi16ELb1ELb0EEEJNSB_IJSI_SI_SJ_EEENSB_IJNSU_ISI_SE_EENSU_INSB_IJNSC_ILi16EEESD_EEES1K_EEEEESL_NSB_IJNSB_IJlllEEESE_SW_EEESL_S21_NS1P_6fusion15FusionCallbacksIS1T_NS22_17LinearCombinationISL_fSL_fLNS_15FloatRoundStyleE2EEES1U_S1Z_JEEENSA_5SM1004TMEM4LOAD26SM100_TMEM_LOAD_32dp32b16xENSA_20SM90_TMA_LOAD_IM2COLENS15_INS16_ILi1ELi4ELi3EEES19_NSU_INSB_IJS1A_S1W_EEENSB_IJS1W_SE_EEEEEEENSA_39AutoVectorizingCopyWithAssumedAlignmentILi128EEENSA_21SM90_TMA_STORE_IM2COLES2H_S2J_S2J_EEEvvEEEEvNT_6ParamsE)
        /*0008*/ 	.word	0x00000047


	//----- nvinfo : EIATTR_FRAME_SIZE
	.align		4
.L_19:
        /*000c*/ 	.byte	0x04, 0x11
        /*000e*/ 	.short	(.L_21 - .L_20)
	.align		4
.L_20:
        /*0010*/ 	.word	index@($__internal_2_$__cuda_sm10x_tcgen05_guardrail_trap_unallocated_columns_being_dealloced)
        /*0014*/ 	.word	0x00000008


	//----- nvinfo : EIATTR_FRAME_SIZE
	.align		4
.L_21:
        /*0018*/ 	.byte	0x04, 0x11
        /*001a*/ 	.short	(.L_23 - .L_22)
	.align		4
.L_22:
        /*001c*/ 	.word	index@($__internal_1_$__cuda_sm10x_tcgen05_guardrail_trap_phase_invalid_during_alloc)
        /*0020*/ 	.word	0x00000008


	//----- nvinfo : EIATTR_FRAME_SIZE
	.align		4
.L_23:
        /*0024*/ 	.byte	0x04, 0x11
        /*0026*/ 	.short	(.L_25 - .L_24)
	.align		4
.L_24:
        /*0028*/ 	.word	index@($__internal_0_$__cuda_sm10x_tcgen05_guardrail_trap_col_being_dealloced_not_returned_by_alloc)
        /*002c*/ 	.word	0x00000008


	//----- nvinfo : EIATTR_FRAME_SIZE
	.align		4
.L_25:
        /*0030*/ 	.byte	0x04, 0x11
        /*0032*/ 	.short	(.L_27 - .L_26)
	.align		4
.L_26:
        /*0034*/ 	.word	index@(_ZN7cutlass13device_kernelINS_4conv6kernel13ConvUniversalINS1_16ConvProblemShapeILNS1_8OperatorE1ELi2EEENS1_10collective14CollectiveConvINS1_47MainloopSm100TmaUmmaWarpSpecializedImplicitGemmILS5_1ELi17ELi2ELi1ELi2EN4cute5tupleIJNSA_1CILi2EEENSC_ILi1EEESE_EEEEENSB_IJNSC_ILi128EEENSC_ILi64EEENSB_IJSI_EEEEEENS_6half_tESL_NSA_8TiledMMAINSA_8MMA_AtomIJNSA_26SM100_MMA_F16BF16_2x1SM_SSISL_SL_fLi128ELi64ELNSA_4UMMA5MajorE0ELSQ_1ELNSP_7ScaleInE0ELSR_0EEEEEENSA_6LayoutINSB_IJSE_SE_SE_EEENSB_IJNSC_ILi0EEESW_SW_EEEEENSB_IJNSA_10UnderscoreESZ_SZ_EEEEENS7_6detail27Sm100ImplicitGemmTileTraitsINSA_25SM100_TMA_2SM_LOAD_IM2COLENSA_14ComposedLayoutINSA_7SwizzleILi3ELi4ELi3EEENSA_18smem_ptr_flag_bitsILi16EEENSU_INSB_IJNSC_ILi8EEESI_EEENSB_IJSI_SE_EEEEEEEvEENS13_INSA_18SM100_TMA_2SM_LOADENS15_INS16_ILi2ELi4ELi3EEES19_NSU_INSB_IJNSC_ILi32EEES1A_EEENSB_IJSE_S1I_EEEEEEEvEEEENS_8epilogue10collective18CollectiveEpilogueINS1P_23Sm100TmaWarpSpecializedILi3ELi2ELi16ELb1ELb0EEEJNSB_IJSI_SI_SJ_EEENSB_IJNSU_ISI_SE_EENSU_INSB_IJNSC_ILi16EEESD_EEES1K_EEEEESL_NSB_IJNSB_IJlllEEESE_SW_EEESL_S21_NS1P_6fusion15FusionCallbacksIS1T_NS22_17LinearCombinationISL_fSL_fLNS_15FloatRoundStyleE2EEES1U_S1Z_JEEENSA_5SM1004TMEM4LOAD26SM100_TMEM_LOAD_32dp32b16xENSA_20SM90_TMA_LOAD_IM2COLENS15_INS16_ILi1ELi4ELi3EEES19_NSU_INSB_IJS1A_S1W_EEENSB_IJS1W_SE_EEEEEEENSA_39AutoVectorizingCopyWithAssumedAlignmentILi128EEENSA_21SM90_TMA_STORE_IM2COLES2H_S2J_S2J_EEEvvEEEEvNT_6ParamsE)
        /*0038*/ 	.word	0x00000008


	//----- nvinfo : EIATTR_MIN_STACK_SIZE
	.align		4
.L_27:
        /*003c*/ 	.byte	0x04, 0x12
        /*003e*/ 	.short	(.L_29 - .L_28)
	.align		4
.L_28:
        /*0040*/ 	.word	index@(_ZN7cutlass13device_kernelINS_4conv6kernel13ConvUniversalINS1_16ConvProblemShapeILNS1_8OperatorE1ELi2EEENS1_10collective14CollectiveConvINS1_47MainloopSm100TmaUmmaWarpSpecializedImplicitGemmILS5_1ELi17ELi2ELi1ELi2EN4cute5tupleIJNSA_1CILi2EEENSC_ILi1EEESE_EEEEENSB_IJNSC_ILi128EEENSC_ILi64EEENSB_IJSI_EEEEEENS_6half_tESL_NSA_8TiledMMAINSA_8MMA_AtomIJNSA_26SM100_MMA_F16BF16_2x1SM_SSISL_SL_fLi128ELi64ELNSA_4UMMA5MajorE0ELSQ_1ELNSP_7ScaleInE0ELSR_0EEEEEENSA_6LayoutINSB_IJSE_SE_SE_EEENSB_IJNSC_ILi0EEESW_SW_EEEEENSB_IJNSA_10UnderscoreESZ_SZ_EEEEENS7_6detail27Sm100ImplicitGemmTileTraitsINSA_25SM100_TMA_2SM_LOAD_IM2COLENSA_14ComposedLayoutINSA_7SwizzleILi3ELi4ELi3EEENSA_18smem_ptr_flag_bitsILi16EEENSU_INSB_IJNSC_ILi8EEESI_EEENSB_IJSI_SE_EEEEEEEvEENS13_INSA_18SM100_TMA_2SM_LOADENS15_INS16_ILi2ELi4ELi3EEES19_NSU_INSB_IJNSC_ILi32EEES1A_EEENSB_IJSE_S1I_EEEEEEEvEEEENS_8epilogue10collective18CollectiveEpilogueINS1P_23Sm100TmaWarpSpecializedILi3ELi2ELi16ELb1ELb0EEEJNSB_IJSI_SI_SJ_EEENSB_IJNSU_ISI_SE_EENSU_INSB_IJNSC_ILi16EEESD_EEES1K_EEEEESL_NSB_IJNSB_IJlllEEESE_SW_EEESL_S21_NS1P_6fusion15FusionCallbacksIS1T_NS22_17LinearCombinationISL_fSL_fLNS_15FloatRoundStyleE2EEES1U_S1Z_JEEENSA_5SM1004TMEM4LOAD26SM100_TMEM_LOAD_32dp32b16xENSA_20SM90_TMA_LOAD_IM2COLENS15_INS16_ILi1ELi4ELi3EEES19_NSU_INSB_IJS1A_S1W_EEENSB_IJS1W_SE_EEEEEEENSA_39AutoVectorizingCopyWithAssumedAlignmentILi128EEENSA_21SM90_TMA_STORE_IM2COLES2H_S2J_S2J_EEEvvEEEEvNT_6ParamsE)
        /*0044*/ 	.word	0x00000008
.L_29:


//--------------------- .nv.compat                --------------------------
	.section	.nv.compat,"",@"SHT_CUDA_COMPAT_INFO"
	.align	4
        /*0000*/ 	.byte	0x02, 0x09, 0x01, 0x00, 0x02, 0x02, 0x02, 0x00, 0x02, 0x05, 0x05, 0x00, 0x03, 0x07, 0x01, 0x01
        /*0010*/ 	.byte	0x02, 0x03, 0x01, 0x00, 0x02, 0x06, 0x01, 0x00, 0x04, 0x0b, 0x08, 0x00, 0x09, 0x00, 0x00, 0x00
        /*0020*/ 	.byte	0x00, 0x00, 0x00, 0x00


//--------------------- .nv.info._ZN7cutlass13device_kernelINS_4conv6kernel13ConvUniversalINS1_16ConvProblemShapeILNS1_8OperatorE1ELi2EEENS1_10collective14CollectiveConvINS1_47MainloopSm100TmaUmmaWarpSpecializedImplicitGemmILS5_1ELi17ELi2ELi1ELi2EN4cute5tupleIJNSA_1CILi2EEENSC_ILi1EEESE_EEEEENSB_IJNSC_ILi128EEENSC_ILi64EEENSB_IJSI_EEEEEENS_6half_tESL_NSA_8TiledMMAINSA_8MMA_AtomIJNSA_26SM100_MMA_F16BF16_2x1SM_SSISL_SL_fLi128ELi64ELNSA_4UMMA5MajorE0ELSQ_1ELNSP_7ScaleInE0ELSR_0EEEEEENSA_6LayoutINSB_IJSE_SE_SE_EEENSB_IJNSC_ILi0EEESW_SW_EEEEENSB_IJNSA_10UnderscoreESZ_SZ_EEEEENS7_6detail27Sm100ImplicitGemmTileTraitsINSA_25SM100_TMA_2SM_LOAD_IM2COLENSA_14ComposedLayoutINSA_7SwizzleILi3ELi4ELi3EEENSA_18smem_ptr_flag_bitsILi16EEENSU_INSB_IJNSC_ILi8EEESI_EEENSB_IJSI_SE_EEEEEEEvEENS13_INSA_18SM100_TMA_2SM_LOADENS15_INS16_ILi2ELi4ELi3EEES19_NSU_INSB_IJNSC_ILi32EEES1A_EEENSB_IJSE_S1I_EEEEEEEvEEEENS_8epilogue10collective18CollectiveEpilogueINS1P_23Sm100TmaWarpSpecializedILi3ELi2ELi16ELb1ELb0EEEJNSB_IJSI_SI_SJ_EEENSB_IJNSU_ISI_SE_EENSU_INSB_IJNSC_ILi16EEESD_EEES1K_EEEEESL_NSB_IJNSB_IJlllEEESE_SW_EEESL_S21_NS1P_6fusion15FusionCallbacksIS1T_NS22_17LinearCombinationISL_fSL_fLNS_15FloatRoundStyleE2EEES1U_S1Z_JEEENSA_5SM1004TMEM4LOAD26SM100_TMEM_LOAD_32dp32b16xENSA_20SM90_TMA_LOAD_IM2COLENS15_INS16_ILi1ELi4ELi3EEES19_NSU_INSB_IJS1A_S1W_EEENSB_IJS1W_SE_EEEEEEENSA_39AutoVectorizingCopyWithAssumedAlignmentILi128EEENSA_21SM90_TMA_STORE_IM2COLES2H_S2J_S2J_EEEvvEEEEvNT_6ParamsE --------------------------
	.section	.nv.info._ZN7cutlass13device_kernelINS_4conv6kernel13ConvUniversalINS1_16ConvProblemShapeILNS1_8OperatorE1ELi2EEENS1_10collective14CollectiveConvINS1_47MainloopSm100TmaUmmaWarpSpecializedImplicitGemmILS5_1ELi17ELi2ELi1ELi2EN4cute5tupleIJNSA_1CILi2EEENSC_ILi1EEESE_EEEEENSB_IJNSC_ILi128EEENSC_ILi64EEENSB_IJSI_EEEEEENS_6half_tESL_NSA_8TiledMMAINSA_8MMA_AtomIJNSA_26SM100_MMA_F16BF16_2x1SM_SSISL_SL_fLi128ELi64ELNSA_4UMMA5MajorE0ELSQ_1ELNSP_7ScaleInE0ELSR_0EEEEEENSA_6LayoutINSB_IJSE_SE_SE_EEENSB_IJNSC_ILi0EEESW_SW_EEEEENSB_IJNSA_10UnderscoreESZ_SZ_EEEEENS7_6detail27Sm100ImplicitGemmTileTraitsINSA_25SM100_TMA_2SM_LOAD_IM2COLENSA_14ComposedLayoutINSA_7SwizzleILi3ELi4ELi3EEENSA_18smem_ptr_flag_bitsILi16EEENSU_INSB_IJNSC_ILi8EEESI_EEENSB_IJSI_SE_EEEEEEEvEENS13_INSA_18SM100_TMA_2SM_LOADENS15_INS16_ILi2ELi4ELi3EEES19_NSU_INSB_IJNSC_ILi32EEES1A_EEENSB_IJSE_S1I_EEEEEEEvEEEENS_8epilogue10collective18CollectiveEpilogueINS1P_23Sm100TmaWarpSpecializedILi3ELi2ELi16ELb1ELb0EEEJNSB_IJSI_SI_SJ_EEENSB_IJNSU_ISI_SE_EENSU_INSB_IJNSC_ILi16EEESD_EEES1K_EEEEESL_NSB_IJNSB_IJlllEEESE_SW_EEESL_S21_NS1P_6fusion15FusionCallbacksIS1T_NS22_17LinearCombinationISL_fSL_fLNS_15FloatRoundStyleE2EEES1U_S1Z_JEEENSA_5SM1004TMEM4LOAD26SM100_TMEM_LOAD_32dp32b16xENSA_20SM90_TMA_LOAD_IM2COLENS15_INS16_ILi1ELi4ELi3EEES19_NSU_INSB_IJS1A_S1W_EEENSB_IJS1W_SE_EEEEEEENSA_39AutoVectorizingCopyWithAssumedAlignmentILi128EEENSA_21SM90_TMA_STORE_IM2COLES2H_S2J_S2J_EEEvvEEEEvNT_6ParamsE,"",@"SHT_CUDA_INFO"
	.sectionflags	@""
	.align	4


	//----- nvinfo : EIATTR_CUDA_API_VERSION
	.align		4
        /*0000*/ 	.byte	0x04, 0x37
        /*0002*/ 	.short	(.L_31 - .L_30)
.L_30:
        /*0004*/ 	.word	0x00000082


	//----- nvinfo : EIATTR_KPARAM_INFO
	.align		4
.L_31:
        /*0008*/ 	.byte	0x04, 0x17
        /*000a*/ 	.short	(.L_33 - .L_32)
.L_32:
        /*000c*/ 	.word	0x00000000
        /*0010*/ 	.short	0x0000
        /*0012*/ 	.short	0x0000
        /*0014*/ 	.byte	0x00, 0xf0, 0x01, 0x20


	//----- nvinfo : EIATTR_AT_ENTRY_FRAGMENTS
	.align		4
.L_33:
        /*0018*/ 	.byte	0x04, 0x4f
        /*001a*/ 	.short	(.L_35 - .L_34)


	//   ....[0]....
.L_34:
        /*001c*/ 	.word	0x00000007


	//----- nvinfo : EIATTR_RESERVED_SMEM_USED
	.align		4
.L_35:
        /*0020*/ 	.byte	0x01, 0x41
	.zero		2


	//----- nvinfo : EIATTR_SPARSE_MMA_MASK
	.align		4
        /*0024*/ 	.byte	0x03, 0x50
        /*0026*/ 	.short	0x0000


	//----- nvinfo : EIATTR_TCGEN05_2CTA_USED
	.align		4
        /*0028*/ 	.byte	0x01, 0x52
	.zero		2


	//----- nvinfo : EIATTR_MAXREG_COUNT
	.align		4
        /*002c*/ 	.byte	0x03, 0x1b
        /*002e*/ 	.short	0x00ff


	//----- nvinfo : EIATTR_NUM_BARRIERS
	.align		4
        /*0030*/ 	.byte	0x02, 0x4c
        /*0032*/ 	.byte	0x07
	.zero		1


	//----- nvinfo : EIATTR_EXTERNS
	.align		4
        /*0034*/ 	.byte	0x04, 0x0f
        /*0036*/ 	.short	(.L_37 - .L_36)


	//   ....[0]....
	.align		4
.L_36:
        /*0038*/ 	.word	index@(__assertfail)


	//----- nvinfo : EIATTR_MERCURY_ISA_VERSION
	.align		4
.L_37:
        /*003c*/ 	.byte	0x03, 0x5f
        /*003e*/ 	.short	0x0101


	//----- nvinfo : EIATTR_INT_WARP_WIDE_INSTR_OFFSETS
	.align		4
        /*0040*/ 	.byte	0x04, 0x31
        /*0042*/ 	.short	(.L_39 - .L_38)


	//   ....[0]....
.L_38:
        /*0044*/ 	.word	0x00000e00


	//   ....[1]....
        /*0048*/ 	.word	0x00000eb0


	//   ....[2]....
        /*004c*/ 	.word	0x00004b70


	//   ....[3]....
        /*0050*/ 	.word	0x00004b90


	//   ....[4]....
        /*0054*/ 	.word	0x00004bc0


	//   ....[5]....
        /*0058*/ 	.word	0x00005820


	//   ....[6]....
        /*005c*/ 	.word	0x00005980


	//   ....[7]....
        /*0060*/ 	.word	0x00005a20


	//   ....[8]....
        /*0064*/ 	.word	0x00005b50


	//   ....[9]....
        /*0068*/ 	.word	0x00005c90


	//   ....[10]....
        /*006c*/ 	.word	0x00005d10


	//----- nvinfo : EIATTR_COOP_GROUP_MASK_REGIDS
	.align		4
.L_39:
        /*0070*/ 	.byte	0x04, 0x29
        /*0072*/ 	.short	(.L_41 - .L_40)


	//   ....[0]....
.L_40:
        /*0074*/ 	.word	0xffffffff


	//   ....[1]....
        /*0078*/ 	.word	0xffffffff


	//   ....[2]....
        /*007c*/ 	.word	0xffffffff


	//   ....[3]....
        /*0080*/ 	.word	0xffffffff


	//   ....[4]....
        /*0084*/ 	.word	0xffffffff


	//   ....[5]....
        /*0088*/ 	.word	0xffffffff


	//   ....[6]....
        /*008c*/ 	.word	0xffffffff


	//   ....[7]....
        /*0090*/ 	.word	0xffffffff


	//   ....[8]....
        /*0094*/ 	.word	0xffffffff


	//   ....[9]....
        /*0098*/ 	.word	0xffffffff


	//   ....[10]....
        /*009c*/ 	.word	0xffffffff


	//   ....[11]....
        /*00a0*/ 	.word	0xffffffff


	//   ....[12]....
        /*00a4*/ 	.word	0xffffffff


	//----- nvinfo : EIATTR_COOP_GROUP_INSTR_OFFSETS
	.align		4
.L_41:
        /*00a8*/ 	.byte	0x04, 0x28
        /*00aa*/ 	.short	(.L_43 - .L_42)


	//   ....[0]....
.L_42:
        /*00ac*/ 	.word	0x000000d0


	//   ....[1]....
        /*00b0*/ 	.word	0x00000540


	//   ....[2]....
        /*00b4*/ 	.word	0x000008b0


	//   ....[3]....
        /*00b8*/ 	.word	0x00000a30


	//   ....[4]....
        /*00bc*/ 	.word	0x00000b30


	//   ....[5]....
        /*00c0*/ 	.word	0x00000c80


	//   ....[6]....
        /*00c4*/ 	.word	0x00000f20


	//   ....[7]....
        /*00c8*/ 	.word	0x000025e0


	//   ....[8]....
        /*00cc*/ 	.word	0x00003a50


	//   ....[9]....
        /*00d0*/ 	.word	0x00003f20


	//   ....[10]....
        /*00d4*/ 	.word	0x00003f50


	//   ....[11]....
        /*00d8*/ 	.word	0x00004a80


	//   ....[12]....
        /*00dc*/ 	.word	0x00004c90


	//----- nvinfo : EIATTR_VRC_CTA_INIT_COUNT
	.align		4
.L_43:
        /*00e0*/ 	.byte	0x02, 0x4a
        /*00e2*/ 	.byte	0x80
	.zero		1


	//----- nvinfo : EIATTR_SYSCALL_OFFSETS
	.align		4
        /*00e4*/ 	.byte	0x04, 0x46
        /*00e6*/ 	.short	(.L_45 - .L_44)


	//   ....[0]....
.L_44:
        /*00e8*/ 	.word	0x00006990


	//   ....[1]....
        /*00ec*/ 	.word	0x00006a80


	//   ....[2]....
        /*00f0*/ 	.word	0x000073d0


	//   ....[3]....
        /*00f4*/ 	.word	0x00007d90


	//----- nvinfo : EIATTR_MBARRIER_INSTR_OFFSETS
	.align		4
.L_45:
        /*00f8*/ 	.byte	0x04, 0x39
        /*00fa*/ 	.short	(.L_47 - .L_46)


	//   ....[0]....
.L_46:
        /*00fc*/ 	.word	0x00000670
        /*0100*/ 	.word	0x000000ff
        /*0104*/ 	.word	0x00000000
        /*0108*/ 	.short	0x0100
        /*010a*/ 	.byte	0x04
	.zero		1


	//   ....[1]....
        /*010c*/ 	.word	0x00000680
        /*0110*/ 	.word	0x000000ff
        /*0114*/ 	.word	0x00000088
        /*0118*/ 	.short	0x0100
        /*011a*/ 	.byte	0x04
	.zero		1


	//   ....[2]....
        /*011c*/ 	.word	0x00000690
        /*0120*/ 	.word	0x000000ff
        /*0124*/ 	.word	0x00000008
        /*0128*/ 	.short	0x0100
        /*012a*/ 	.byte	0x04
	.zero		1


	//   ....[3]....
        /*012c*/ 	.word	0x000006a0
        /*0130*/ 	.word	0x000000ff
        /*0134*/ 	.word	0x00000090
        /*0138*/ 	.short	0x0100
        /*013a*/ 	.byte	0x04
	.zero		1


	//   ....[4]....
        /*013c*/ 	.word	0x000006b0
        /*0140*/ 	.word	0x000000ff
        /*0144*/ 	.word	0x00000010
        /*0148*/ 	.short	0x0100
        /*014a*/ 	.byte	0x04
	.zero		1


	//   ....[5]....
        /*014c*/ 	.word	0x000006c0
        /*0150*/ 	.word	0x000000ff
        /*0154*/ 	.word	0x00000098
        /*0158*/ 	.short	0x0100
        /*015a*/ 	.byte	0x04
	.zero		1


	//   ....[6]....
        /*015c*/ 	.word	0x000006d0
        /*0160*/ 	.word	0x000000ff
        /*0164*/ 	.word	0x00000018
        /*0168*/ 	.short	0x0100
        /*016a*/ 	.byte	0x04
	.zero		1


	//   ....[7]....
        /*016c*/ 	.word	0x000006e0
        /*0170*/ 	.word	0x000000ff
        /*0174*/ 	.word	0x000000a0
        /*0178*/ 	.short	0x0100
        /*017a*/ 	.byte	0x04
	.zero		1


	//   ....[8]....
        /*017c*/ 	.word	0x000006f0
        /*0180*/ 	.word	0x000000ff
        /*0184*/ 	.word	0x00000020
        /*0188*/ 	.short	0x0100
        /*018a*/ 	.byte	0x04
	.zero		1


	//   ....[9]....
        /*018c*/ 	.word	0x00000700
        /*0190*/ 	.word	0x000000ff
        /*0194*/ 	.word	0x000000a8
        /*0198*/ 	.short	0x0100
        /*019a*/ 	.byte	0x04
	.zero		1


	//   ....[10]....
        /*019c*/ 	.word	0x00000710
        /*01a0*/ 	.word	0x000000ff
        /*01a4*/ 	.word	0x00000028
        /*01a8*/ 	.short	0x0100
        /*01aa*/ 	.byte	0x04
	.zero		1


	//   ....[11]....
        /*01ac*/ 	.word	0x00000720
        /*01b0*/ 	.word	0x000000ff
        /*01b4*/ 	.word	0x000000b0
        /*01b8*/ 	.short	0x0100
        /*01ba*/ 	.byte	0x04
	.zero		1


	//   ....[12]....
        /*01bc*/ 	.word	0x00000730
        /*01c0*/ 	.word	0x000000ff
        /*01c4*/ 	.word	0x00000030
        /*01c8*/ 	.short	0x0100
        /*01ca*/ 	.byte	0x04
	.zero		1


	//   ....[13]....
        /*01cc*/ 	.word	0x00000740
        /*01d0*/ 	.word	0x000000ff
        /*01d4*/ 	.word	0x000000b8
        /*01d8*/ 	.short	0x0100
        /*01da*/ 	.byte	0x04
	.zero		1


	//   ....[14]....
        /*01dc*/ 	.word	0x00000750
        /*01e0*/ 	.word	0x000000ff
        /*01e4*/ 	.word	0x00000038
        /*01e8*/ 	.short	0x0100
        /*01ea*/ 	.byte	0x04
	.zero		1


	//   ....[15]....
        /*01ec*/ 	.word	0x00000760
        /*01f0*/ 	.word	0x000000ff
        /*01f4*/ 	.word	0x000000c0
        /*01f8*/ 	.short	0x0100
        /*01fa*/ 	.byte	0x04
	.zero		1


	//   ....[16]....
        /*01fc*/ 	.word	0x00000770
        /*0200*/ 	.word	0x000000ff
        /*0204*/ 	.word	0x00000040
        /*0208*/ 	.short	0x0100
        /*020a*/ 	.byte	0x04
	.zero		1


	//   ....[17]....
        /*020c*/ 	.word	0x00000780
        /*0210*/ 	.word	0x000000ff
        /*0214*/ 	.word	0x000000c8
        /*0218*/ 	.short	0x0100
        /*021a*/ 	.byte	0x04
	.zero		1


	//   ....[18]....
        /*021c*/ 	.word	0x00000790
        /*0220*/ 	.word	0x000000ff
        /*0224*/ 	.word	0x00000048
        /*0228*/ 	.short	0x0100
        /*022a*/ 	.byte	0x04
	.zero		1


	//   ....[19]....
        /*022c*/ 	.word	0x000007a0
        /*0230*/ 	.word	0x000000ff
        /*0234*/ 	.word	0x000000d0
        /*0238*/ 	.short	0x0100
        /*023a*/ 	.byte	0x04
	.zero		1


	//   ....[20]....
        /*023c*/ 	.word	0x000007b0
        /*0240*/ 	.word	0x000000ff
        /*0244*/ 	.word	0x00000050
        /*0248*/ 	.short	0x0100
        /*024a*/ 	.byte	0x04
	.zero		1


	//   ....[21]....
        /*024c*/ 	.word	0x000007c0
        /*0250*/ 	.word	0x000000ff
        /*0254*/ 	.word	0x000000d8
        /*0258*/ 	.short	0x0100
        /*025a*/ 	.byte	0x04
	.zero		1


	//   ....[22]....
        /*025c*/ 	.word	0x000007d0
        /*0260*/ 	.word	0x000000ff
        /*0264*/ 	.word	0x00000058
        /*0268*/ 	.short	0x0100
        /*026a*/ 	.byte	0x04
	.zero		1


	//   ....[23]....
        /*026c*/ 	.word	0x000007e0
        /*0270*/ 	.word	0x000000ff
        /*0274*/ 	.word	0x000000e0
        /*0278*/ 	.short	0x0100
        /*027a*/ 	.byte	0x04
	.zero		1


	//   ....[24]....
        /*027c*/ 	.word	0x000007f0
        /*0280*/ 	.word	0x000000ff
        /*0284*/ 	.word	0x00000060
        /*0288*/ 	.short	0x0100
        /*028a*/ 	.byte	0x04
	.zero		1


	//   ....[25]....
        /*028c*/ 	.word	0x00000800
        /*0290*/ 	.word	0x000000ff
        /*0294*/ 	.word	0x000000e8
        /*0298*/ 	.short	0x0100
        /*029a*/ 	.byte	0x04
	.zero		1


	//   ....[26]....
        /*029c*/ 	.word	0x00000810
        /*02a0*/ 	.word	0x000000ff
        /*02a4*/ 	.word	0x00000068
        /*02a8*/ 	.short	0x0100
        /*02aa*/ 	.byte	0x04
	.zero		1


	//   ....[27]....
        /*02ac*/ 	.word	0x00000820
        /*02b0*/ 	.word	0x000000ff
        /*02b4*/ 	.word	0x000000f0
        /*02b8*/ 	.short	0x0100
        /*02ba*/ 	.byte	0x04
	.zero		1


	//   ....[28]....
        /*02bc*/ 	.word	0x00000830
        /*02c0*/ 	.word	0x000000ff
        /*02c4*/ 	.word	0x00000070
        /*02c8*/ 	.short	0x0100
        /*02ca*/ 	.byte	0x04
	.zero		1


	//   ....[29]....
        /*02cc*/ 	.word	0x00000840
        /*02d0*/ 	.word	0x000000ff
        /*02d4*/ 	.word	0x000000f8
        /*02d8*/ 	.short	0x0100
        /*02da*/ 	.byte	0x04
	.zero		1


	//   ....[30]....
        /*02dc*/ 	.word	0x00000850
        /*02e0*/ 	.word	0x000000ff
        /*02e4*/ 	.word	0x00000078
        /*02e8*/ 	.short	0x0100
        /*02ea*/ 	.byte	0x04
	.zero		1


	//   ....[31]....
        /*02ec*/ 	.word	0x00000860
        /*02f0*/ 	.word	0x000000ff
        /*02f4*/ 	.word	0x00000100
        /*02f8*/ 	.short	0x0100
        /*02fa*/ 	.byte	0x04
	.zero		1


	//   ....[32]....
        /*02fc*/ 	.word	0x00000870
        /*0300*/ 	.word	0x000000ff
        /*0304*/ 	.word	0x00000080
        /*0308*/ 	.short	0x0100
        /*030a*/ 	.byte	0x04
	.zero		1


	//   ....[33]....
        /*030c*/ 	.word	0x00000880
        /*0310*/ 	.word	0x000000ff
        /*0314*/ 	.word	0x00000108
        /*0318*/ 	.short	0x0100
        /*031a*/ 	.byte	0x04
	.zero		1


	//   ....[34]....
        /*031c*/ 	.word	0x000009c0
        /*0320*/ 	.word	0x000000ff
        /*0324*/ 	.word	0x00000110
        /*0328*/ 	.short	0x0100
        /*032a*/ 	.byte	0x04
	.zero		1


	//   ....[35]....
        /*032c*/ 	.word	0x000009d0
        /*0330*/ 	.word	0x000000ff
        /*0334*/ 	.word	0x00000128
        /*0338*/ 	.short	0x0100
        /*033a*/ 	.byte	0x04
	.zero		1


	//   ....[36]....
        /*033c*/ 	.word	0x000009e0
        /*0340*/ 	.word	0x000000ff
        /*0344*/ 	.word	0x00000118
        /*0348*/ 	.short	0x0100
        /*034a*/ 	.byte	0x04
	.zero		1


	//   ....[37]....
        /*034c*/ 	.word	0x000009f0
        /*0350*/ 	.word	0x000000ff
        /*0354*/ 	.word	0x00000130
        /*0358*/ 	.short	0x0100
        /*035a*/ 	.byte	0x04
	.zero		1


	//   ....[38]....
        /*035c*/ 	.word	0x00000a00
        /*0360*/ 	.word	0x000000ff
        /*0364*/ 	.word	0x00000120
        /*0368*/ 	.short	0x0100
        /*036a*/ 	.byte	0x04
	.zero		1


	//   ....[39]....
        /*036c*/ 	.word	0x00000a10
        /*0370*/ 	.word	0x000000ff
        /*0374*/ 	.word	0x00000138
        /*0378*/ 	.short	0x0100
        /*037a*/ 	.byte	0x04
	.zero		1


	//   ....[40]....
        /*037c*/ 	.word	0x00000b00
        /*0380*/ 	.word	0x000000ff
        /*0384*/ 	.word	0x00000140
        /*0388*/ 	.short	0x0100
        /*038a*/ 	.byte	0x04
	.zero		1


	//   ....[41]....
        /*038c*/ 	.word	0x00000b10
        /*0390*/ 	.word	0x000000ff
        /*0394*/ 	.word	0x00000148
        /*0398*/ 	.short	0x0100
        /*039a*/ 	.byte	0x04
	.zero		1


	//   ....[42]....
        /*039c*/ 	.word	0x00000c50
        /*03a0*/ 	.word	0x000000ff
        /*03a4*/ 	.word	0x00000150
        /*03a8*/ 	.short	0x0100
        /*03aa*/ 	.byte	0x06
	.zero		1


	//   ....[43]....
        /*03ac*/ 	.word	0x00000c60
        /*03b0*/ 	.word	0x000000ff
        /*03b4*/ 	.word	0x00000158
        /*03b8*/ 	.short	0x0100
        /*03ba*/ 	.byte	0x06
	.zero		1


	//   ....[44]....
        /*03bc*/ 	.word	0x00000da0
        /*03c0*/ 	.word	0x000000ff
        /*03c4*/ 	.word	0x00000160
        /*03c8*/ 	.short	0x0100
        /*03ca*/ 	.byte	0x04
	.zero		1


	//   ....[45]....
        /*03cc*/ 	.word	0x00000db0
        /*03d0*/ 	.word	0x000000ff
        /*03d4*/ 	.word	0x00000170
        /*03d8*/ 	.short	0x0100
        /*03da*/ 	.byte	0x04
	.zero		1


	//   ....[46]....
        /*03dc*/ 	.word	0x00000dc0
        /*03e0*/ 	.word	0x000000ff
        /*03e4*/ 	.word	0x00000168
        /*03e8*/ 	.short	0x0100
        /*03ea*/ 	.byte	0x04
	.zero		1


	//   ....[47]....
        /*03ec*/ 	.word	0x00000dd0
        /*03f0*/ 	.word	0x000000ff
        /*03f4*/ 	.word	0x00000178
        /*03f8*/ 	.short	0x0100
        /*03fa*/ 	.byte	0x04
	.zero		1


	//   ....[48]....
        /*03fc*/ 	.word	0x00000ed0
        /*0400*/ 	.word	0x000000ff
        /*0404*/ 	.word	0x00000180
        /*0408*/ 	.short	0x0100
        /*040a*/ 	.byte	0x06
	.zero		1


	//   ....[49]....
        /*040c*/ 	.word	0x00001a10
        /*0410*/ 	.word	0x000000ff
        /*0414*/ 	.word	0x00000088
        /*0418*/ 	.short	0x010a
        /*041a*/ 	.byte	0x04
	.zero		1


	//   ....[50]....
        /*041c*/ 	.word	0x00001c90
        /*0420*/ 	.word	0x000000ff
        /*0424*/ 	.word	0x00000088
        /*0428*/ 	.short	0x010a
        /*042a*/ 	.byte	0x11
	.zero		1


	//   ....[51]....
        /*042c*/ 	.word	0x00001e40
        /*0430*/ 	.word	0x000000ff
        /*0434*/ 	.word	0x00000088
        /*0438*/ 	.short	0x010a
        /*043a*/ 	.byte	0x07
	.zero		1


	//   ....[52]....
        /*043c*/ 	.word	0x00002010
        /*0440*/ 	.word	0x000000ff
        /*0444*/ 	.word	0x00000148
        /*0448*/ 	.short	0x0101
        /*044a*/ 	.byte	0x19
	.zero		1


	//   ....[53]....
        /*044c*/ 	.word	0x00002040
        /*0450*/ 	.word	0x000000ff
        /*0454*/ 	.word	0x00000088
        /*0458*/ 	.short	0x010a
        /*045a*/ 	.byte	0x04
	.zero		1


	//   ....[54]....
        /*045c*/ 	.word	0x00002260
        /*0460*/ 	.word	0x000000ff
        /*0464*/ 	.word	0x00000088
        /*0468*/ 	.short	0x010a
        /*046a*/ 	.byte	0x11
	.zero		1


	//   ....[55]....
        /*046c*/ 	.word	0x00002410
        /*0470*/ 	.word	0x000000ff
        /*0474*/ 	.word	0x00000088
        /*0478*/ 	.short	0x010a
        /*047a*/ 	.byte	0x07
	.zero		1


	//   ....[56]....
        /*047c*/ 	.word	0x000025f0
        /*0480*/ 	.word	0x000000ff
        /*0484*/ 	.word	0x00000150
        /*0488*/ 	.short	0x010a
        /*048a*/ 	.byte	0x19
	.zero		1


	//   ....[57]....
        /*048c*/ 	.word	0x000026b0
        /*0490*/ 	.word	0x000000ff
        /*0494*/ 	.word	0x00000000
        /*0498*/ 	.short	0x0101
        /*049a*/ 	.byte	0x04
	.zero		1


	//   ....[58]....
        /*049c*/ 	.word	0x00002cb0
        /*04a0*/ 	.word	0x000000ff
        /*04a4*/ 	.word	0x00000000
        /*04a8*/ 	.short	0x010a
        /*04aa*/ 	.byte	0x04
	.zero		1


	//   ....[59]....
        /*04ac*/ 	.word	0x00002d50
        /*04b0*/ 	.word	0x000000ff
        /*04b4*/ 	.word	0x00000000
        /*04b8*/ 	.short	0x010a
        /*04ba*/ 	.byte	0x05
	.zero		1


	//   ....[60]....
        /*04bc*/ 	.word	0x00002df0
        /*04c0*/ 	.word	0x000000ff
        /*04c4*/ 	.word	0x00000000
        /*04c8*/ 	.short	0x010a
        /*04ca*/ 	.byte	0x05
	.zero		1


	//   ....[61]....
        /*04cc*/ 	.word	0x00002e90
        /*04d0*/ 	.word	0x000000ff
        /*04d4*/ 	.word	0x00000000
        /*04d8*/ 	.short	0x010a
        /*04da*/ 	.byte	0x05
	.zero		1


	//   ....[62]....
        /*04dc*/ 	.word	0x00002f30
        /*04e0*/ 	.word	0x000000ff
        /*04e4*/ 	.word	0x00000000
        /*04e8*/ 	.short	0x010a
        /*04ea*/ 	.byte	0x05
	.zero		1


	//   ....[63]....
        /*04ec*/ 	.word	0x00002fd0
        /*04f0*/ 	.word	0x000000ff
        /*04f4*/ 	.word	0x00000000
        /*04f8*/ 	.short	0x010a
        /*04fa*/ 	.byte	0x05
	.zero		1


	//   ....[64]....
        /*04fc*/ 	.word	0x00003070
        /*0500*/ 	.word	0x000000ff
        /*0504*/ 	.word	0x00000000
        /*0508*/ 	.short	0x010a
        /*050a*/ 	.byte	0x05
	.zero		1


	//   ....[65]....
        /*050c*/ 	.word	0x00003110
        /*0510*/ 	.word	0x000000ff
        /*0514*/ 	.word	0x00000000
        /*0518*/ 	.short	0x010a
        /*051a*/ 	.byte	0x05
	.zero		1


	//   ....[66]....
        /*051c*/ 	.word	0x000031b0
        /*0520*/ 	.word	0x000000ff
        /*0524*/ 	.word	0x00000000
        /*0528*/ 	.short	0x010a
        /*052a*/ 	.byte	0x05
	.zero		1


	//   ....[67]....
        /*052c*/ 	.word	0x00003250
        /*0530*/ 	.word	0x000000ff
        /*0534*/ 	.word	0x00000000
        /*0538*/ 	.short	0x010a
        /*053a*/ 	.byte	0x05
	.zero		1


	//   ....[68]....
        /*053c*/ 	.word	0x000032f0
        /*0540*/ 	.word	0x000000ff
        /*0544*/ 	.word	0x00000000
        /*0548*/ 	.short	0x010a
        /*054a*/ 	.byte	0x05
	.zero		1


	//   ....[69]....
        /*054c*/ 	.word	0x00003390
        /*0550*/ 	.word	0x000000ff
        /*0554*/ 	.word	0x00000000
        /*0558*/ 	.short	0x010a
        /*055a*/ 	.byte	0x05
	.zero		1


	//   ....[70]....
        /*055c*/ 	.word	0x00003430
        /*0560*/ 	.word	0x000000ff
        /*0564*/ 	.word	0x00000000
        /*0568*/ 	.short	0x010a
        /*056a*/ 	.byte	0x05
	.zero		1


	//   ....[71]....
        /*056c*/ 	.word	0x000034d0
        /*0570*/ 	.word	0x000000ff
        /*0574*/ 	.word	0x00000000
        /*0578*/ 	.short	0x010a
        /*057a*/ 	.byte	0x05
	.zero		1


	//   ....[72]....
        /*057c*/ 	.word	0x00003570
        /*0580*/ 	.word	0x000000ff
        /*0584*/ 	.word	0x00000000
        /*0588*/ 	.short	0x010a
        /*058a*/ 	.byte	0x05
	.zero		1


	//   ....[73]....
        /*058c*/ 	.word	0x00003610
        /*0590*/ 	.word	0x000000ff
        /*0594*/ 	.word	0x00000000
        /*0598*/ 	.short	0x010a
        /*059a*/ 	.byte	0x05
	.zero		1


	//   ....[74]....
        /*059c*/ 	.word	0x000036c0
        /*05a0*/ 	.word	0x00000000
        /*05a4*/ 	.word	0x00000000
        /*05a8*/ 	.short	0x010a
        /*05aa*/ 	.byte	0xff
	.zero		1


	//   ....[75]....
        /*05ac*/ 	.word	0x00003810
        /*05b0*/ 	.word	0x000000ff
        /*05b4*/ 	.word	0x00000158
        /*05b8*/ 	.short	0x010a
        /*05ba*/ 	.byte	0x04
	.zero		1


	//   ....[76]....
        /*05bc*/ 	.word	0x000038b0
        /*05c0*/ 	.word	0x000000ff
        /*05c4*/ 	.word	0x00000150
        /*05c8*/ 	.short	0x010a
        /*05ca*/ 	.byte	0x04
	.zero		1


	//   ....[77]....
        /*05cc*/ 	.word	0x00003950
        /*05d0*/ 	.word	0x000000ff
        /*05d4*/ 	.word	0x00000000
        /*05d8*/ 	.short	0x0101
        /*05da*/ 	.byte	0x05
	.zero		1


	//   ....[78]....
        /*05dc*/ 	.word	0x00003990
        /*05e0*/ 	.word	0x000000ff
        /*05e4*/ 	.word	0x00000158
        /*05e8*/ 	.short	0x0106
        /*05ea*/ 	.byte	0x04
	.zero		1


	//   ....[79]....
        /*05ec*/ 	.word	0x000039d0
        /*05f0*/ 	.word	0x00000000
        /*05f4*/ 	.word	0x00000158
        /*05f8*/ 	.short	0x010a
        /*05fa*/ 	.byte	0xff
	.zero		1


	//   ....[80]....
        /*05fc*/ 	.word	0x00003c20
        /*0600*/ 	.word	0x000000ff
        /*0604*/ 	.word	0x00000008
        /*0608*/ 	.short	0x010a
        /*060a*/ 	.byte	0x05
	.zero		1


	//   ....[81]....
        /*060c*/ 	.word	0x00003c40
        /*0610*/ 	.word	0x000000ff
        /*0614*/ 	.word	0x00000008
        /*0618*/ 	.short	0x010a
        /*061a*/ 	.byte	0x05
	.zero		1


	//   ....[82]....
        /*061c*/ 	.word	0x00003dd0
        /*0620*/ 	.word	0x000000ff
        /*0624*/ 	.word	0x00000008
        /*0628*/ 	.short	0x010a
        /*062a*/ 	.byte	0x05
	.zero		1


	//   ....[83]....
        /*062c*/ 	.word	0x00003df0
        /*0630*/ 	.word	0x000000ff
        /*0634*/ 	.word	0x00000008
        /*0638*/ 	.short	0x010a
        /*063a*/ 	.byte	0x05
	.zero		1


	//   ....[84]....
        /*063c*/ 	.word	0x00003eb0
        /*0640*/ 	.word	0x000000ff
        /*0644*/ 	.word	0x00000000
        /*0648*/ 	.short	0x0101
        /*064a*/ 	.byte	0x04
	.zero		1


	//   ....[85]....
        /*064c*/ 	.word	0x00004230
        /*0650*/ 	.word	0x000000ff
        /*0654*/ 	.word	0x00000150
        /*0658*/ 	.short	0x010a
        /*065a*/ 	.byte	0x14
	.zero		1


	//   ....[86]....
        /*065c*/ 	.word	0x000042d0
        /*0660*/ 	.word	0x000000ff
        /*0664*/ 	.word	0x00000000
        /*0668*/ 	.short	0x0101
        /*066a*/ 	.byte	0x22
	.zero		1


	//   ....[87]....
        /*066c*/ 	.word	0x00004310
        /*0670*/ 	.word	0x000000ff
        /*0674*/ 	.word	0x00000170
        /*0678*/ 	.short	0x010a
        /*067a*/ 	.byte	0x19
	.zero		1


	//   ....[88]....
        /*067c*/ 	.word	0x000043b0
        /*0680*/ 	.word	0x000000ff
        /*0684*/ 	.word	0x00000000
        /*0688*/ 	.short	0x010a
        /*068a*/ 	.byte	0x04
	.zero		1


	//   ....[89]....
        /*068c*/ 	.word	0x00004400
        /*0690*/ 	.word	0x000000ff
        /*0694*/ 	.word	0x00000000
        /*0698*/ 	.short	0x010a
        /*069a*/ 	.byte	0x12
	.zero		1


	//   ....[90]....
        /*069c*/ 	.word	0x00004550
        /*06a0*/ 	.word	0x000000ff
        /*06a4*/ 	.word	0x00000000
        /*06a8*/ 	.short	0x010a
        /*06aa*/ 	.byte	0x05
	.zero		1


	//   ....[91]....
        /*06ac*/ 	.word	0x00004880
        /*06b0*/ 	.word	0x000000ff
        /*06b4*/ 	.word	0x00000000
        /*06b8*/ 	.short	0x010a
        /*06ba*/ 	.byte	0x04
	.zero		1


	//   ....[92]....
        /*06bc*/ 	.word	0x00004920
        /*06c0*/ 	.word	0x00000000
        /*06c4*/ 	.word	0x00000000
        /*06c8*/ 	.short	0x010a
        /*06ca*/ 	.byte	0xff
	.zero		1


	//   ....[93]....
        /*06cc*/ 	.word	0x00004960
        /*06d0*/ 	.word	0x00000000
        /*06d4*/ 	.word	0x00000000
        /*06d8*/ 	.short	0x010a
        /*06da*/ 	.byte	0xff
	.zero		1


	//   ....[94]....
        /*06dc*/ 	.word	0x000049d0
        /*06e0*/ 	.word	0x000000ff
        /*06e4*/ 	.word	0x00000000
        /*06e8*/ 	.short	0x0101
        /*06ea*/ 	.byte	0x04
	.zero		1


	//   ....[95]....
        /*06ec*/ 	.word	0x00004a10
        /*06f0*/ 	.word	0x000000ff
        /*06f4*/ 	.word	0x00000180
        /*06f8*/ 	.short	0x010a
        /*06fa*/ 	.byte	0x14
	.zero		1


	//   ....[96]....
        /*06fc*/ 	.word	0x00004a70
        /*0700*/ 	.word	0x000000ff
        /*0704*/ 	.word	0x00000000
        /*0708*/ 	.short	0x0101
        /*070a*/ 	.byte	0x04
	.zero		1


	//   ....[97]....
        /*070c*/ 	.word	0x00004f50
        /*0710*/ 	.word	0x000000ff
        /*0714*/ 	.word	0x00000150
        /*0718*/ 	.short	0x010a
        /*071a*/ 	.byte	0x1f
	.zero		1


	//   ....[98]....
        /*071c*/ 	.word	0x00004ff0
        /*0720*/ 	.word	0x000000ff
        /*0724*/ 	.word	0x00000000
        /*0728*/ 	.short	0x0101
        /*072a*/ 	.byte	0x2d
	.zero		1


	//   ....[99]....
        /*072c*/ 	.word	0x00005530
        /*0730*/ 	.word	0x000000ff
        /*0734*/ 	.word	0x00000148
        /*0738*/ 	.short	0x010a
        /*073a*/ 	.byte	0x1f
	.zero		1


	//   ....[100]....
        /*073c*/ 	.word	0x00005720
        /*0740*/ 	.word	0x000000ff
        /*0744*/ 	.word	0x00000128
        /*0748*/ 	.short	0x010a
        /*074a*/ 	.byte	0x07
	.zero		1


	//   ....[101]....
        /*074c*/ 	.word	0x00005a40
        /*0750*/ 	.word	0x000000ff
        /*0754*/ 	.word	0x00000110
        /*0758*/ 	.short	0x010b
        /*075a*/ 	.byte	0x07
	.zero		1


	//   ....[102]....
        /*075c*/ 	.word	0x00005a70
        /*0760*/ 	.word	0x000000ff
        /*0764*/ 	.word	0x00000000
        /*0768*/ 	.short	0x0101
        /*076a*/ 	.byte	0x04
	.zero		1


	//   ....[103]....
        /*076c*/ 	.word	0x00005a80
        /*0770*/ 	.word	0x000000ff
        /*0774*/ 	.word	0x00000128
        /*0778*/ 	.short	0x010a
        /*077a*/ 	.byte	0x05
	.zero		1


	//   ....[104]....
        /*077c*/ 	.word	0x00005d30
        /*0780*/ 	.word	0x000000ff
        /*0784*/ 	.word	0x00000110
        /*0788*/ 	.short	0x010b
        /*078a*/ 	.byte	0x05
	.zero		1


	//   ....[105]....
        /*078c*/ 	.word	0x00005d40
        /*0790*/ 	.word	0x000000ff
        /*0794*/ 	.word	0x00000000
        /*0798*/ 	.short	0x0101
        /*079a*/ 	.byte	0x04
	.zero		1


	//   ....[106]....
        /*079c*/ 	.word	0x00005da0
        /*07a0*/ 	.word	0x000000ff
        /*07a4*/ 	.word	0x00000000
        /*07a8*/ 	.short	0x010a
        /*07aa*/ 	.byte	0x04
	.zero		1


	//   ....[107]....
        /*07ac*/ 	.word	0x00005e30
        /*07b0*/ 	.word	0x000000ff
        /*07b4*/ 	.word	0x00000000
        /*07b8*/ 	.short	0x010a
        /*07ba*/ 	.byte	0x05
	.zero		1


	//   ....[108]....
        /*07bc*/ 	.word	0x00005ed0
        /*07c0*/ 	.word	0x00000000
        /*07c4*/ 	.word	0x00000000
        /*07c8*/ 	.short	0x010a
        /*07ca*/ 	.byte	0xff
	.zero		1


	//   ....[109]....
        /*07cc*/ 	.word	0x00006230
        /*07d0*/ 	.word	0x000000ff
        /*07d4*/ 	.word	0x00000150
        /*07d8*/ 	.short	0x010a
        /*07da*/ 	.byte	0x2d
	.zero		1


	//   ....[110]....
        /*07dc*/ 	.word	0x00006300
        /*07e0*/ 	.word	0x000000ff
        /*07e4*/ 	.word	0x00000000
        /*07e8*/ 	.short	0x0101
        /*07ea*/ 	.byte	0x04
	.zero		1


	//   ....[111]....
        /*07ec*/ 	.word	0x00006f40
        /*07f0*/ 	.word	0x00000000
        /*07f4*/ 	.word	0x00000110
        /*07f8*/ 	.short	0x010a
        /*07fa*/ 	.byte	0xff
	.zero		1


	//   ....[112]....
        /*07fc*/ 	.word	0x00007090
        /*0800*/ 	.word	0x0000003b
        /*0804*/ 	.word	0x00000160
        /*0808*/ 	.short	0x010a
        /*080a*/ 	.byte	0xff
	.zero		1


	//   ....[113]....
        /*080c*/ 	.word	0x000071a0
        /*0810*/ 	.word	0x00000000
        /*0814*/ 	.word	0x00000110
        /*0818*/ 	.short	0x010a
        /*081a*/ 	.byte	0xff
	.zero		1


	//   ....[114]....
        /*081c*/ 	.word	0x000072b0
        /*0820*/ 	.word	0x0000003b
        /*0824*/ 	.word	0x00000160
        /*0828*/ 	.short	0x010a
        /*082a*/ 	.byte	0xff
	.zero		1


	//   ....[115]....
        /*082c*/ 	.word	0x00007b00
        /*0830*/ 	.word	0x00000000
        /*0834*/ 	.word	0x00000000
        /*0838*/ 	.short	0x0101
        /*083a*/ 	.byte	0xff
	.zero		1


	//   ....[116]....
        /*083c*/ 	.word	0x00007b10
        /*0840*/ 	.word	0x00000003
        /*0844*/ 	.word	0x00000110
        /*0848*/ 	.short	0x010a
        /*084a*/ 	.byte	0xff
	.zero		1


	//   ....[117]....
        /*084c*/ 	.word	0x00007bd0
        /*0850*/ 	.word	0x00000003
        /*0854*/ 	.word	0x00000110
        /*0858*/ 	.short	0x010a
        /*085a*/ 	.byte	0xff
	.zero		1


	//   ....[118]....
        /*085c*/ 	.word	0x00007e80
        /*0860*/ 	.word	0x0000003b
        /*0864*/ 	.word	0x00000000
        /*0868*/ 	.short	0x0101
        /*086a*/ 	.byte	0xff
	.zero		1


	//   ....[119]....
        /*086c*/ 	.word	0x00008510
        /*0870*/ 	.word	0x00000000
        /*0874*/ 	.word	0x00000000
        /*0878*/ 	.short	0x0101
        /*087a*/ 	.byte	0xff
	.zero		1


	//   ....[120]....
        /*087c*/ 	.word	0x00008790
        /*0880*/ 	.word	0x000000ff
        /*0884*/ 	.word	0x00000000
        /*0888*/ 	.short	0x0101
        /*088a*/ 	.byte	0x04
	.zero		1


	//   ....[121]....
        /*088c*/ 	.word	0x000087c0
        /*0890*/ 	.word	0x00000000
        /*0894*/ 	.word	0x00000088
        /*0898*/ 	.short	0x010a
        /*089a*/ 	.byte	0xff
	.zero		1


	//   ....[122]....
        /*089c*/ 	.word	0x00008820
        /*08a0*/ 	.word	0x00000000
        /*08a4*/ 	.word	0x00000088
        /*08a8*/ 	.short	0x010a
        /*08aa*/ 	.byte	0xff
	.zero		1


	//   ....[123]....
        /*08ac*/ 	.word	0x00008880
        /*08b0*/ 	.word	0x00000000
        /*08b4*/ 	.word	0x00000150
        /*08b8*/ 	.short	0x010a
        /*08ba*/ 	.byte	0xff
	.zero		1


	//   ....[124]....
        /*08bc*/ 	.word	0x000088e0
        /*08c0*/ 	.word	0x00000000
        /*08c4*/ 	.word	0x00000000
        /*08c8*/ 	.short	0x010a
        /*08ca*/ 	.byte	0xff
	.zero		1


	//   ....[125]....
        /*08cc*/ 	.word	0x00008940
        /*08d0*/ 	.word	0x00000000
        /*08d4*/ 	.word	0x00000000
        /*08d8*/ 	.short	0x010a
        /*08da*/ 	.byte	0xff
	.zero		1


	//   ....[126]....
        /*08dc*/ 	.word	0x000089a0
        /*08e0*/ 	.word	0x00000000
        /*08e4*/ 	.word	0x00000000
        /*08e8*/ 	.short	0x010a
        /*08ea*/ 	.byte	0xff
	.zero		1


	//   ....[127]....
        /*08ec*/ 	.word	0x00008a00
        /*08f0*/ 	.word	0x00000000
        /*08f4*/ 	.word	0x00000000
        /*08f8*/ 	.short	0x010a
        /*08fa*/ 	.byte	0xff
	.zero		1


	//   ....[128]....
        /*08fc*/ 	.word	0x00008a60
        /*0900*/ 	.word	0x00000000
        /*0904*/ 	.word	0x00000000
        /*0908*/ 	.short	0x010a
        /*090a*/ 	.byte	0xff
	.zero		1


	//   ....[129]....
        /*090c*/ 	.word	0x00008ac0
        /*0910*/ 	.word	0x00000000
        /*0914*/ 	.word	0x00000000
        /*0918*/ 	.short	0x010a
        /*091a*/ 	.byte	0xff
	.zero		1


	//   ....[130]....
        /*091c*/ 	.word	0x00008b20
        /*0920*/ 	.word	0x00000000
        /*0924*/ 	.word	0x00000000
        /*0928*/ 	.short	0x010a
        /*092a*/ 	.byte	0xff
	.zero		1


	//   ....[131]....
        /*092c*/ 	.word	0x00008b80
        /*0930*/ 	.word	0x00000000
        /*0934*/ 	.word	0x00000000
        /*0938*/ 	.short	0x010a
        /*093a*/ 	.byte	0xff
	.zero		1


	//   ....[132]....
        /*093c*/ 	.word	0x00008be0
        /*0940*/ 	.word	0x00000000
        /*0944*/ 	.word	0x00000000
        /*0948*/ 	.short	0x010a
        /*094a*/ 	.byte	0xff
	.zero		1


	//   ....[133]....
        /*094c*/ 	.word	0x00008c40
        /*0950*/ 	.word	0x00000000
        /*0954*/ 	.word	0x00000000
        /*0958*/ 	.short	0x010a
        /*095a*/ 	.byte	0xff
	.zero		1


	//   ....[134]....
        /*095c*/ 	.word	0x00008ca0
        /*0960*/ 	.word	0x00000000
        /*0964*/ 	.word	0x00000000
        /*0968*/ 	.short	0x010a
        /*096a*/ 	.byte	0xff
	.zero		1


	//   ....[135]....
        /*096c*/ 	.word	0x00008d00
        /*0970*/ 	.word	0x00000000
        /*0974*/ 	.word	0x00000000
        /*0978*/ 	.short	0x010a
        /*097a*/ 	.byte	0xff
	.zero		1


	//   ....[136]....
        /*097c*/ 	.word	0x00008d60
        /*0980*/ 	.word	0x00000000
        /*0984*/ 	.word	0x00000000
        /*0988*/ 	.short	0x010a
        /*098a*/ 	.byte	0xff
	.zero		1


	//   ....[137]....
        /*098c*/ 	.word	0x00008dc0
        /*0990*/ 	.word	0x00000000
        /*0994*/ 	.word	0x00000000
        /*0998*/ 	.short	0x010a
        /*099a*/ 	.byte	0xff
	.zero		1


	//   ....[138]....
        /*099c*/ 	.word	0x00008e20
        /*09a0*/ 	.word	0x00000000
        /*09a4*/ 	.word	0x00000000
        /*09a8*/ 	.short	0x010a
        /*09aa*/ 	.byte	0xff
	.zero		1


	//   ....[139]....
        /*09ac*/ 	.word	0x00008e80
        /*09b0*/ 	.word	0x00000000
        /*09b4*/ 	.word	0x00000000
        /*09b8*/ 	.short	0x010a
        /*09ba*/ 	.byte	0xff
	.zero		1


	//   ....[140]....
        /*09bc*/ 	.word	0x00008ee0
        /*09c0*/ 	.word	0x00000004
        /*09c4*/ 	.word	0x00000158
        /*09c8*/ 	.short	0x010a
        /*09ca*/ 	.byte	0xff
	.zero		1


	//   ....[141]....
        /*09cc*/ 	.word	0x00008f40
        /*09d0*/ 	.word	0x00000004
        /*09d4*/ 	.word	0x00000150
        /*09d8*/ 	.short	0x010a
        /*09da*/ 	.byte	0xff
	.zero		1


	//   ....[142]....
        /*09dc*/ 	.word	0x00008fa0
        /*09e0*/ 	.word	0x00000005
        /*09e4*/ 	.word	0x00000008
        /*09e8*/ 	.short	0x010a
        /*09ea*/ 	.byte	0xff
	.zero		1


	//   ....[143]....
        /*09ec*/ 	.word	0x00009080
        /*09f0*/ 	.word	0x00000003
        /*09f4*/ 	.word	0x00000008
        /*09f8*/ 	.short	0x010a
        /*09fa*/ 	.byte	0xff
	.zero		1


	//   ....[144]....
        /*09fc*/ 	.word	0x000090e0
        /*0a00*/ 	.word	0x00000004
        /*0a04*/ 	.word	0x00000150
        /*0a08*/ 	.short	0x010a
        /*0a0a*/ 	.byte	0xff
	.zero		1


	//   ....[145]....
        /*0a0c*/ 	.word	0x00009140
        /*0a10*/ 	.word	0x00000004
        /*0a14*/ 	.word	0x00000170
        /*0a18*/ 	.short	0x010a
        /*0a1a*/ 	.byte	0xff
	.zero		1


	//   ....[146]....
        /*0a1c*/ 	.word	0x000091a0
        /*0a20*/ 	.word	0x00000004
        /*0a24*/ 	.word	0x00000000
        /*0a28*/ 	.short	0x010a
        /*0a2a*/ 	.byte	0xff
	.zero		1


	//   ....[147]....
        /*0a2c*/ 	.word	0x00009200
        /*0a30*/ 	.word	0x00000000
        /*0a34*/ 	.word	0x00000000
        /*0a38*/ 	.short	0x010a
        /*0a3a*/ 	.byte	0xff
	.zero		1


	//   ....[148]....
        /*0a3c*/ 	.word	0x00009260
        /*0a40*/ 	.word	0x00000000
        /*0a44*/ 	.word	0x00000180
        /*0a48*/ 	.short	0x010a
        /*0a4a*/ 	.byte	0xff
	.zero		1


	//   ....[149]....
        /*0a4c*/ 	.word	0x000092c0
        /*0a50*/ 	.word	0x00000000
        /*0a54*/ 	.word	0x00000150
        /*0a58*/ 	.short	0x010a
        /*0a5a*/ 	.byte	0xff
	.zero		1


	//   ....[150]....
        /*0a5c*/ 	.word	0x00009320
        /*0a60*/ 	.word	0x00000000
        /*0a64*/ 	.word	0x00000148
        /*0a68*/ 	.short	0x010a
        /*0a6a*/ 	.byte	0xff
	.zero		1


	//   ....[151]....
        /*0a6c*/ 	.word	0x00009380
        /*0a70*/ 	.word	0x00000000
        /*0a74*/ 	.word	0x00000128
        /*0a78*/ 	.short	0x010a
        /*0a7a*/ 	.byte	0xff
	.zero		1


	//   ....[152]....
        /*0a7c*/ 	.word	0x000093e0
        /*0a80*/ 	.word	0x00000000
        /*0a84*/ 	.word	0x00000128
        /*0a88*/ 	.short	0x010a
        /*0a8a*/ 	.byte	0xff
	.zero		1


	//   ....[153]....
        /*0a8c*/ 	.word	0x00009440
        /*0a90*/ 	.word	0x00000000
        /*0a94*/ 	.word	0x00000000
        /*0a98*/ 	.short	0x010a
        /*0a9a*/ 	.byte	0xff
	.zero		1


	//   ....[154]....
        /*0a9c*/ 	.word	0x000094a0
        /*0aa0*/ 	.word	0x00000000
        /*0aa4*/ 	.word	0x00000000
        /*0aa8*/ 	.short	0x010a
        /*0aaa*/ 	.byte	0xff
	.zero		1


	//   ....[155]....
        /*0aac*/ 	.word	0x00009500
        /*0ab0*/ 	.word	0x00000000
        /*0ab4*/ 	.word	0x00000150
        /*0ab8*/ 	.short	0x010a
        /*0aba*/ 	.byte	0xff
	.zero		1


	//   ....[156]....
        /*0abc*/ 	.word	0x00009550
        /*0ac0*/ 	.word	0x00000000
        /*0ac4*/ 	.word	0x00000110
        /*0ac8*/ 	.short	0x010a
        /*0aca*/ 	.byte	0xff
	.zero		1


	//   ....[157]....
        /*0acc*/ 	.word	0x000095a0
        /*0ad0*/ 	.word	0x0000003b
        /*0ad4*/ 	.word	0x00000160
        /*0ad8*/ 	.short	0x010a
        /*0ada*/ 	.byte	0xff
	.zero		1


	//   ....[158]....
        /*0adc*/ 	.word	0x000095f0
        /*0ae0*/ 	.word	0x00000003
        /*0ae4*/ 	.word	0x00000110
        /*0ae8*/ 	.short	0x010a
        /*0aea*/ 	.byte	0xff
	.zero		1


	//----- nvinfo : EIATTR_NUM_MBARRIERS
	.align		4
.L_47:
        /*0aec*/ 	.byte	0x03, 0x38
        /*0aee*/ 	.short	0x0031


	//----- nvinfo : EIATTR_EXIT_INSTR_OFFSETS
	.align		4
        /*0af0*/ 	.byte	0x04, 0x1c
        /*0af2*/ 	.short	(.L_49 - .L_48)


	//   ....[0]....
.L_48:
        /*0af4*/ 	.word	0x000036f0


	//   ....[1]....
        /*0af8*/ 	.word	0x000039a0


	//   ....[2]....
        /*0afc*/ 	.word	0x00003a00


	//   ....[3]....
        /*0b00*/ 	.word	0x00004ca0


	//   ....[4]....
        /*0b04*/ 	.word	0x00005f00


	//   ....[5]....
        /*0b08*/ 	.word	0x00005f40


	//   ....[6]....
        /*0b0c*/ 	.word	0x00008670


	//   ....[7]....
        /*0b10*/ 	.word	0x000086f0


	//   ....[8]....
        /*0b14*/ 	.word	0x00008720


	//   ....[9]....
        /*0b18*/ 	.word	0x000087a0


	//----- nvinfo : EIATTR_MAX_THREADS
	.align		4
.L_49:
        /*0b1c*/ 	.byte	0x04, 0x05
        /*0b1e*/ 	.short	(.L_51 - .L_50)
.L_50:
        /*0b20*/ 	.word	0x00000100
        /*0b24*/ 	.word	0x00000001
        /*0b28*/ 	.word	0x00000001


	//----- nvinfo : EIATTR_CRS_STACK_SIZE
	.align		4
.L_51:
        /*0b2c*/ 	.byte	0x04, 0x1e
        /*0b2e*/ 	.short	(.L_53 - .L_52)
.L_52:
        /*0b30*/ 	.word	0x00000000


	//----- nvinfo : EIATTR_CBANK_PARAM_SIZE
	.align		4
.L_53:
        /*0b34*/ 	.byte	0x03, 0x19
        /*0b36*/ 	.short	0x0800


	//----- nvinfo : EIATTR_PARAM_CBANK
	.align		4
        /*0b38*/ 	.byte	0x04, 0x0a
        /*0b3a*/ 	.short	(.L_55 - .L_54)
	.align		4
.L_54:
        /*0b3c*/ 	.word	index@(.nv.constant0._ZN7cutlass13device_kernelINS_4conv6kernel13ConvUniversalINS1_16ConvProblemShapeILNS1_8OperatorE1ELi2EEENS1_10collective14CollectiveConvINS1_47MainloopSm100TmaUmmaWarpSpecializedImplicitGemmILS5_1ELi17ELi2ELi1ELi2EN4cute5tupleIJNSA_1CILi2EEENSC_ILi1EEESE_EEEEENSB_IJNSC_ILi128EEENSC_ILi64EEENSB_IJSI_EEEEEENS_6half_tESL_NSA_8TiledMMAINSA_8MMA_AtomIJNSA_26SM100_MMA_F16BF16_2x1SM_SSISL_SL_fLi128ELi64ELNSA_4UMMA5MajorE0ELSQ_1ELNSP_7ScaleInE0ELSR_0EEEEEENSA_6LayoutINSB_IJSE_SE_SE_EEENSB_IJNSC_ILi0EEESW_SW_EEEEENSB_IJNSA_10UnderscoreESZ_SZ_EEEEENS7_6detail27Sm100ImplicitGemmTileTraitsINSA_25SM100_TMA_2SM_LOAD_IM2COLENSA_14ComposedLayoutINSA_7SwizzleILi3ELi4ELi3EEENSA_18smem_ptr_flag_bitsILi16EEENSU_INSB_IJNSC_ILi8EEESI_EEENSB_IJSI_SE_EEEEEEEvEENS13_INSA_18SM100_TMA_2SM_LOADENS15_INS16_ILi2ELi4ELi3EEES19_NSU_INSB_IJNSC_ILi32EEES1A_EEENSB_IJSE_S1I_EEEEEEEvEEEENS_8epilogue10collective18CollectiveEpilogueINS1P_23Sm100TmaWarpSpecializedILi3ELi2ELi16ELb1ELb0EEEJNSB_IJSI_SI_SJ_EEENSB_IJNSU_ISI_SE_EENSU_INSB_IJNSC_ILi16EEESD_EEES1K_EEEEESL_NSB_IJNSB_IJlllEEESE_SW_EEESL_S21_NS1P_6fusion15FusionCallbacksIS1T_NS22_17LinearCombinationISL_fSL_fLNS_15FloatRoundStyleE2EEES1U_S1Z_JEEENSA_5SM1004TMEM4LOAD26SM100_TMEM_LOAD_32dp32b16xENSA_20SM90_TMA_LOAD_IM2COLENS15_INS16_ILi1ELi4ELi3EEES19_NSU_INSB_IJS1A_S1W_EEENSB_IJS1W_SE_EEEEEEENSA_39AutoVectorizingCopyWithAssumedAlignmentILi128EEENSA_21SM90_TMA_STORE_IM2COLES2H_S2J_S2J_EEEvvEEEEvNT_6ParamsE)
        /*0b40*/ 	.short	0x0380
        /*0b42*/ 	.short	0x0800


	//----- nvinfo : EIATTR_SW_WAR
	.align		4
.L_55:
        /*0b44*/ 	.byte	0x04, 0x36
        /*0b46*/ 	.short	(.L_57 - .L_56)
.L_56:
        /*0b48*/ 	.word	0x00000008
.L_57:


//--------------------- .nv.callgraph             --------------------------
	.section	.nv.callgraph,"",@"SHT_CUDA_CALLGRAPH"
	.align	4
	.sectionentsize	8
	.align		4
        /*0000*/ 	.word	0x00000000
	.align		4
        /*0004*/ 	.word	0xffffffff
	.align		4
        /*0008*/ 	.word	index@(_ZN7cutlass13device_kernelINS_4conv6kernel13ConvUniversalINS1_16ConvProblemShapeILNS1_8OperatorE1ELi2EEENS1_10collective14CollectiveConvINS1_47MainloopSm100TmaUmmaWarpSpecializedImplicitGemmILS5_1ELi17ELi2ELi1ELi2EN4cute5tupleIJNSA_1CILi2EEENSC_ILi1EEESE_EEEEENSB_IJNSC_ILi128EEENSC_ILi64EEENSB_IJSI_EEEEEENS_6half_tESL_NSA_8TiledMMAINSA_8MMA_AtomIJNSA_26SM100_MMA_F16BF16_2x1SM_SSISL_SL_fLi128ELi64ELNSA_4UMMA5MajorE0ELSQ_1ELNSP_7ScaleInE0ELSR_0EEEEEENSA_6LayoutINSB_IJSE_SE_SE_EEENSB_IJNSC_ILi0EEESW_SW_EEEEENSB_IJNSA_10UnderscoreESZ_SZ_EEEEENS7_6detail27Sm100ImplicitGemmTileTraitsINSA_25SM100_TMA_2SM_LOAD_IM2COLENSA_14ComposedLayoutINSA_7SwizzleILi3ELi4ELi3EEENSA_18smem_ptr_flag_bitsILi16EEENSU_INSB_IJNSC_ILi8EEESI_EEENSB_IJSI_SE_EEEEEEEvEENS13_INSA_18SM100_TMA_2SM_LOADENS15_INS16_ILi2ELi4ELi3EEES19_NSU_INSB_IJNSC_ILi32EEES1A_EEENSB_IJSE_S1I_EEEEEEEvEEEENS_8epilogue10collective18CollectiveEpilogueINS1P_23Sm100TmaWarpSpecializedILi3ELi2ELi16ELb1ELb0EEEJNSB_IJSI_SI_SJ_EEENSB_IJNSU_ISI_SE_EENSU_INSB_IJNSC_ILi16EEESD_EEES1K_EEEEESL_NSB_IJNSB_IJlllEEESE_SW_EEESL_S21_NS1P_6fusion15FusionCallbacksIS1T_NS22_17LinearCombinationISL_fSL_fLNS_15FloatRoundStyleE2EEES1U_S1Z_JEEENSA_5SM1004TMEM4LOAD26SM100_TMEM_LOAD_32dp32b16xENSA_20SM90_TMA_LOAD_IM2COLENS15_INS16_ILi1ELi4ELi3EEES19_NSU_INSB_IJS1A_S1W_EEENSB_IJS1W_SE_EEEEEEENSA_39AutoVectorizingCopyWithAssumedAlignmentILi128EEENSA_21SM90_TMA_STORE_IM2COLES2H_S2J_S2J_EEEvvEEEEvNT_6ParamsE)
	.align		4
        /*000c*/ 	.word	index@(__assertfail)
	.align		4
        /*0010*/ 	.word	0x00000000
	.align		4
        /*0014*/ 	.word	0xfffffffe
	.align		4
        /*0018*/ 	.word	0x00000000
	.align		4
        /*001c*/ 	.word	0xfffffffd
	.align		4
        /*0020*/ 	.word	0x00000000
	.align		4
        /*0024*/ 	.word	0xfffffffc


//--------------------- .nv.constant4             --------------------------
	.section	.nv.constant4,"a",@progbits
	.align	8
	.align		8
.nv.constant4:
        /*0000*/ 	.dword	__assertfail
	.align		8
        /*0008*/ 	.dword	__unnamed_1
	.align		8
        /*0010*/ 	.dword	__unnamed_2
	.align		8
        /*0018*/ 	.dword	_ZN39_INTERNAL_5299a619_4_k_cu_6161661d_33824cuda3std3__45__cpo5beginE
	.align		8
        /*0020*/ 	.dword	_ZN39_INTERNAL_5299a619_4_k_cu_6161661d_33824cuda3std3__45__cpo3endE
	.align		8
        /*0028*/ 	.dword	_ZN39_INTERNAL_5299a619_4_k_cu_6161661d_33824cuda3std3__45__cpo6cbeginE
	.align		8
        /*0030*/ 	.dword	_ZN39_INTERNAL_5299a619_4_k_cu_6161661d_33824cuda3std3__45__cpo4cendE
	.align		8
        /*0038*/ 	.dword	_ZN39_INTERNAL_5299a619_4_k_cu_6161661d_33824cuda3std3__441_GLOBAL__N__5299a619_4_k_cu_6161661d_33826ignoreE
	.align		8
        /*0040*/ 	.dword	_ZN39_INTERNAL_5299a619_4_k_cu_6161661d_33824cuda3std3__419piecewise_constructE
	.align		8
        /*0048*/ 	.dword	_ZN39_INTERNAL_5299a619_4_k_cu_6161661d_33824cuda3std3__48in_placeE
	.align		8
        /*0050*/ 	.dword	_ZN39_INTERNAL_5299a619_4_k_cu_6161661d_33824cuda3std6ranges3__45__cpo4swapE
	.align		8
        /*0058*/ 	.dword	_ZN39_INTERNAL_5299a619_4_k_cu_6161661d_33824cuda3std6ranges3__45__cpo9iter_moveE
	.align		8
        /*0060*/ 	.dword	_ZN39_INTERNAL_5299a619_4_k_cu_6161661d_33824cute7productE
	.align		8
        /*0068*/ 	.dword	_ZN39_INTERNAL_5299a619_4_k_cu_6161661d_33824cute1_E
	.align		8
        /*0070*/ 	.dword	$str$27
	.align		8
        /*0078*/ 	.dword	$str$28
	.align		8
        /*0080*/ 	.dword	$str$29
	.align		8
        /*0088*/ 	.dword	$str$30


//--------------------- .text._ZN7cutlass13device_kernelINS_4conv6kernel13ConvUniversalINS1_16ConvProblemShapeILNS1_8OperatorE1ELi2EEENS1_10collective14CollectiveConvINS1_47MainloopSm100TmaUmmaWarpSpecializedImplicitGemmILS5_1ELi17ELi2ELi1ELi2EN4cute5tupleIJNSA_1CILi2EEENSC_ILi1EEESE_EEEEENSB_IJNSC_ILi128EEENSC_ILi64EEENSB_IJSI_EEEEEENS_6half_tESL_NSA_8TiledMMAINSA_8MMA_AtomIJNSA_26SM100_MMA_F16BF16_2x1SM_SSISL_SL_fLi128ELi64ELNSA_4UMMA5MajorE0ELSQ_1ELNSP_7ScaleInE0ELSR_0EEEEEENSA_6LayoutINSB_IJSE_SE_SE_EEENSB_IJNSC_ILi0EEESW_SW_EEEEENSB_IJNSA_10UnderscoreESZ_SZ_EEEEENS7_6detail27Sm100ImplicitGemmTileTraitsINSA_25SM100_TMA_2SM_LOAD_IM2COLENSA_14ComposedLayoutINSA_7SwizzleILi3ELi4ELi3EEENSA_18smem_ptr_flag_bitsILi16EEENSU_INSB_IJNSC_ILi8EEESI_EEENSB_IJSI_SE_EEEEEEEvEENS13_INSA_18SM100_TMA_2SM_LOADENS15_INS16_ILi2ELi4ELi3EEES19_NSU_INSB_IJNSC_ILi32EEES1A_EEENSB_IJSE_S1I_EEEEEEEvEEEENS_8epilogue10collective18CollectiveEpilogueINS1P_23Sm100TmaWarpSpecializedILi3ELi2ELi16ELb1ELb0EEEJNSB_IJSI_SI_SJ_EEENSB_IJNSU_ISI_SE_EENSU_INSB_IJNSC_ILi16EEESD_EEES1K_EEEEESL_NSB_IJNSB_IJlllEEESE_SW_EEESL_S21_NS1P_6fusion15FusionCallbacksIS1T_NS22_17LinearCombinationISL_fSL_fLNS_15FloatRoundStyleE2EEES1U_S1Z_JEEENSA_5SM1004TMEM4LOAD26SM100_TMEM_LOAD_32dp32b16xENSA_20SM90_TMA_LOAD_IM2COLENS15_INS16_ILi1ELi4ELi3EEES19_NSU_INSB_IJS1A_S1W_EEENSB_IJS1W_SE_EEEEEEENSA_39AutoVectorizingCopyWithAssumedAlignmentILi128EEENSA_21SM90_TMA_STORE_IM2COLES2H_S2J_S2J_EEEvvEEEEvNT_6ParamsE --------------------------
	.section	.text._ZN7cutlass13device_kernelINS_4conv6kernel13ConvUniversalINS1_16ConvProblemShapeILNS1_8OperatorE1ELi2EEENS1_10collective14CollectiveConvINS1_47MainloopSm100TmaUmmaWarpSpecializedImplicitGemmILS5_1ELi17ELi2ELi1ELi2EN4cute5tupleIJNSA_1CILi2EEENSC_ILi1EEESE_EEEEENSB_IJNSC_ILi128EEENSC_ILi64EEENSB_IJSI_EEEEEENS_6half_tESL_NSA_8TiledMMAINSA_8MMA_AtomIJNSA_26SM100_MMA_F16BF16_2x1SM_SSISL_SL_fLi128ELi64ELNSA_4UMMA5MajorE0ELSQ_1ELNSP_7ScaleInE0ELSR_0EEEEEENSA_6LayoutINSB_IJSE_SE_SE_EEENSB_IJNSC_ILi0EEESW_SW_EEEEENSB_IJNSA_10UnderscoreESZ_SZ_EEEEENS7_6detail27Sm100ImplicitGemmTileTraitsINSA_25SM100_TMA_2SM_LOAD_IM2COLENSA_14ComposedLayoutINSA_7SwizzleILi3ELi4ELi3EEENSA_18smem_ptr_flag_bitsILi16EEENSU_INSB_IJNSC_ILi8EEESI_EEENSB_IJSI_SE_EEEEEEEvEENS13_INSA_18SM100_TMA_2SM_LOADENS15_INS16_ILi2ELi4ELi3EEES19_NSU_INSB_IJNSC_ILi32EEES1A_EEENSB_IJSE_S1I_EEEEEEEvEEEENS_8epilogue10collective18CollectiveEpilogueINS1P_23Sm100TmaWarpSpecializedILi3ELi2ELi16ELb1ELb0EEEJNSB_IJSI_SI_SJ_EEENSB_IJNSU_ISI_SE_EENSU_INSB_IJNSC_ILi16EEESD_EEES1K_EEEEESL_NSB_IJNSB_IJlllEEESE_SW_EEESL_S21_NS1P_6fusion15FusionCallbacksIS1T_NS22_17LinearCombinationISL_fSL_fLNS_15FloatRoundStyleE2EEES1U_S1Z_JEEENSA_5SM1004TMEM4LOAD26SM100_TMEM_LOAD_32dp32b16xENSA_20SM90_TMA_LOAD_IM2COLENS15_INS16_ILi1ELi4ELi3EEES19_NSU_INSB_IJS1A_S1W_EEENSB_IJS1W_SE_EEEEEEENSA_39AutoVectorizingCopyWithAssumedAlignmentILi128EEENSA_21SM90_TMA_STORE_IM2COLES2H_S2J_S2J_EEEvvEEEEvNT_6ParamsE,"ax",@progbits
	.align	128
.text._ZN7cutlass13device_kernelINS_4conv6kernel13ConvUniversalINS1_16ConvProblemShapeILNS1_8OperatorE1ELi2EEENS1_10collective14CollectiveConvINS1_47MainloopSm100TmaUmmaWarpSpecializedImplicitGemmILS5_1ELi17ELi2ELi1ELi2EN4cute5tupleIJNSA_1CILi2EEENSC_ILi1EEESE_EEEEENSB_IJNSC_ILi128EEENSC_ILi64EEENSB_IJSI_EEEEEENS_6half_tESL_NSA_8TiledMMAINSA_8MMA_AtomIJNSA_26SM100_MMA_F16BF16_2x1SM_SSISL_SL_fLi128ELi64ELNSA_4UMMA5MajorE0ELSQ_1ELNSP_7ScaleInE0ELSR_0EEEEEENSA_6LayoutINSB_IJSE_SE_SE_EEENSB_IJNSC_ILi0EEESW_SW_EEEEENSB_IJNSA_10UnderscoreESZ_SZ_EEEEENS7_6detail27Sm100ImplicitGemmTileTraitsINSA_25SM100_TMA_2SM_LOAD_IM2COLENSA_14ComposedLayoutINSA_7SwizzleILi3ELi4ELi3EEENSA_18smem_ptr_flag_bitsILi16EEENSU_INSB_IJNSC_ILi8EEESI_EEENSB_IJSI_SE_EEEEEEEvEENS13_INSA_18SM100_TMA_2SM_LOADENS15_INS16_ILi2ELi4ELi3EEES19_NSU_INSB_IJNSC_ILi32EEES1A_EEENSB_IJSE_S1I_EEEEEEEvEEEENS_8epilogue10collective18CollectiveEpilogueINS1P_23Sm100TmaWarpSpecializedILi3ELi2ELi16ELb1ELb0EEEJNSB_IJSI_SI_SJ_EEENSB_IJNSU_ISI_SE_EENSU_INSB_IJNSC_ILi16EEESD_EEES1K_EEEEESL_NSB_IJNSB_IJlllEEESE_SW_EEESL_S21_NS1P_6fusion15FusionCallbacksIS1T_NS22_17LinearCombinationISL_fSL_fLNS_15FloatRoundStyleE2EEES1U_S1Z_JEEENSA_5SM1004TMEM4LOAD26SM100_TMEM_LOAD_32dp32b16xENSA_20SM90_TMA_LOAD_IM2COLENS15_INS16_ILi1ELi4ELi3EEES19_NSU_INSB_IJS1A_S1W_EEENSB_IJS1W_SE_EEEEEEENSA_39AutoVectorizingCopyWithAssumedAlignmentILi128EEENSA_21SM90_TMA_STORE_IM2COLES2H_S2J_S2J_EEEvvEEEEvNT_6ParamsE:
        .type           _ZN7cutlass13device_kernelINS_4conv6kernel13ConvUniversalINS1_16ConvProblemShapeILNS1_8OperatorE1ELi2EEENS1_10collective14CollectiveConvINS1_47MainloopSm100TmaUmmaWarpSpecializedImplicitGemmILS5_1ELi17ELi2ELi1ELi2EN4cute5tupleIJNSA_1CILi2EEENSC_ILi1EEESE_EEEEENSB_IJNSC_ILi128EEENSC_ILi64EEENSB_IJSI_EEEEEENS_6half_tESL_NSA_8TiledMMAINSA_8MMA_AtomIJNSA_26SM100_MMA_F16BF16_2x1SM_SSISL_SL_fLi128ELi64ELNSA_4UMMA5MajorE0ELSQ_1ELNSP_7ScaleInE0ELSR_0EEEEEENSA_6LayoutINSB_IJSE_SE_SE_EEENSB_IJNSC_ILi0EEESW_SW_EEEEENSB_IJNSA_10UnderscoreESZ_SZ_EEEEENS7_6detail27Sm100ImplicitGemmTileTraitsINSA_25SM100_TMA_2SM_LOAD_IM2COLENSA_14ComposedLayoutINSA_7SwizzleILi3ELi4ELi3EEENSA_18smem_ptr_flag_bitsILi16EEENSU_INSB_IJNSC_ILi8EEESI_EEENSB_IJSI_SE_EEEEEEEvEENS13_INSA_18SM100_TMA_2SM_LOADENS15_INS16_ILi2ELi4ELi3EEES19_NSU_INSB_IJNSC_ILi32EEES1A_EEENSB_IJSE_S1I_EEEEEEEvEEEENS_8epilogue10collective18CollectiveEpilogueINS1P_23Sm100TmaWarpSpecializedILi3ELi2ELi16ELb1ELb0EEEJNSB_IJSI_SI_SJ_EEENSB_IJNSU_ISI_SE_EENSU_INSB_IJNSC_ILi16EEESD_EEES1K_EEEEESL_NSB_IJNSB_IJlllEEESE_SW_EEESL_S21_NS1P_6fusion15FusionCallbacksIS1T_NS22_17LinearCombinationISL_fSL_fLNS_15FloatRoundStyleE2EEES1U_S1Z_JEEENSA_5SM1004TMEM4LOAD26SM100_TMEM_LOAD_32dp32b16xENSA_20SM90_TMA_LOAD_IM2COLENS15_INS16_ILi1ELi4ELi3EEES19_NSU_INSB_IJS1A_S1W_EEENSB_IJS1W_SE_EEEEEEENSA_39AutoVectorizingCopyWithAssumedAlignmentILi128EEENSA_21SM90_TMA_STORE_IM2COLES2H_S2J_S2J_EEEvvEEEEvNT_6ParamsE,@function
        .size           _ZN7cutlass13device_kernelINS_4conv6kernel13ConvUniversalINS1_16ConvProblemShapeILNS1_8OperatorE1ELi2EEENS1_10collective14CollectiveConvINS1_47MainloopSm100TmaUmmaWarpSpecializedImplicitGemmILS5_1ELi17ELi2ELi1ELi2EN4cute5tupleIJNSA_1CILi2EEENSC_ILi1EEESE_EEEEENSB_IJNSC_ILi128EEENSC_ILi64EEENSB_IJSI_EEEEEENS_6half_tESL_NSA_8TiledMMAINSA_8MMA_AtomIJNSA_26SM100_MMA_F16BF16_2x1SM_SSISL_SL_fLi128ELi64ELNSA_4UMMA5MajorE0ELSQ_1ELNSP_7ScaleInE0ELSR_0EEEEEENSA_6LayoutINSB_IJSE_SE_SE_EEENSB_IJNSC_ILi0EEESW_SW_EEEEENSB_IJNSA_10UnderscoreESZ_SZ_EEEEENS7_6detail27Sm100ImplicitGemmTileTraitsINSA_25SM100_TMA_2SM_LOAD_IM2COLENSA_14ComposedLayoutINSA_7SwizzleILi3ELi4ELi3EEENSA_18smem_ptr_flag_bitsILi16EEENSU_INSB_IJNSC_ILi8EEESI_EEENSB_IJSI_SE_EEEEEEEvEENS13_INSA_18SM100_TMA_2SM_LOADENS15_INS16_ILi2ELi4ELi3EEES19_NSU_INSB_IJNSC_ILi32EEES1A_EEENSB_IJSE_S1I_EEEEEEEvEEEENS_8epilogue10collective18CollectiveEpilogueINS1P_23Sm100TmaWarpSpecializedILi3ELi2ELi16ELb1ELb0EEEJNSB_IJSI_SI_SJ_EEENSB_IJNSU_ISI_SE_EENSU_INSB_IJNSC_ILi16EEESD_EEES1K_EEEEESL_NSB_IJNSB_IJlllEEESE_SW_EEESL_S21_NS1P_6fusion15FusionCallbacksIS1T_NS22_17LinearCombinationISL_fSL_fLNS_15FloatRoundStyleE2EEES1U_S1Z_JEEENSA_5SM1004TMEM4LOAD26SM100_TMEM_LOAD_32dp32b16xENSA_20SM90_TMA_LOAD_IM2COLENS15_INS16_ILi1ELi4ELi3EEES19_NSU_INSB_IJS1A_S1W_EEENSB_IJS1W_SE_EEEEEEENSA_39AutoVectorizingCopyWithAssumedAlignmentILi128EEENSA_21SM90_TMA_STORE_IM2COLES2H_S2J_S2J_EEEvvEEEEvNT_6ParamsE,(.L_x_205 - _ZN7cutlass13device_kernelINS_4conv6kernel13ConvUniversalINS1_16ConvProblemShapeILNS1_8OperatorE1ELi2EEENS1_10collective14CollectiveConvINS1_47MainloopSm100TmaUmmaWarpSpecializedImplicitGemmILS5_1ELi17ELi2ELi1ELi2EN4cute5tupleIJNSA_1CILi2EEENSC_ILi1EEESE_EEEEENSB_IJNSC_ILi128EEENSC_ILi64EEENSB_IJSI_EEEEEENS_6half_tESL_NSA_8TiledMMAINSA_8MMA_AtomIJNSA_26SM100_MMA_F16BF16_2x1SM_SSISL_SL_fLi128ELi64ELNSA_4UMMA5MajorE0ELSQ_1ELNSP_7ScaleInE0ELSR_0EEEEEENSA_6LayoutINSB_IJSE_SE_SE_EEENSB_IJNSC_ILi0EEESW_SW_EEEEENSB_IJNSA_10UnderscoreESZ_SZ_EEEEENS7_6detail27Sm100ImplicitGemmTileTraitsINSA_25SM100_TMA_2SM_LOAD_IM2COLENSA_14ComposedLayoutINSA_7SwizzleILi3ELi4ELi3EEENSA_18smem_ptr_flag_bitsILi16EEENSU_INSB_IJNSC_ILi8EEESI_EEENSB_IJSI_SE_EEEEEEEvEENS13_INSA_18SM100_TMA_2SM_LOADENS15_INS16_ILi2ELi4ELi3EEES19_NSU_INSB_IJNSC_ILi32EEES1A_EEENSB_IJSE_S1I_EEEEEEEvEEEENS_8epilogue10collective18CollectiveEpilogueINS1P_23Sm100TmaWarpSpecializedILi3ELi2ELi16ELb1ELb0EEEJNSB_IJSI_SI_SJ_EEENSB_IJNSU_ISI_SE_EENSU_INSB_IJNSC_ILi16EEESD_EEES1K_EEEEESL_NSB_IJNSB_IJlllEEESE_SW_EEESL_S21_NS1P_6fusion15FusionCallbacksIS1T_NS22_17LinearCombinationISL_fSL_fLNS_15FloatRoundStyleE2EEES1U_S1Z_JEEENSA_5SM1004TMEM4LOAD26SM100_TMEM_LOAD_32dp32b16xENSA_20SM90_TMA_LOAD_IM2COLENS15_INS16_ILi1ELi4ELi3EEES19_NSU_INSB_IJS1A_S1W_EEENSB_IJS1W_SE_EEEEEEENSA_39AutoVectorizingCopyWithAssumedAlignmentILi128EEENSA_21SM90_TMA_STORE_IM2COLES2H_S2J_S2J_EEEvvEEEEvNT_6ParamsE)
        .other          _ZN7cutlass13device_kernelINS_4conv6kernel13ConvUniversalINS1_16ConvProblemShapeILNS1_8OperatorE1ELi2EEENS1_10collective14CollectiveConvINS1_47MainloopSm100TmaUmmaWarpSpecializedImplicitGemmILS5_1ELi17ELi2ELi1ELi2EN4cute5tupleIJNSA_1CILi2EEENSC_ILi1EEESE_EEEEENSB_IJNSC_ILi128EEENSC_ILi64EEENSB_IJSI_EEEEEENS_6half_tESL_NSA_8TiledMMAINSA_8MMA_AtomIJNSA_26SM100_MMA_F16BF16_2x1SM_SSISL_SL_fLi128ELi64ELNSA_4UMMA5MajorE0ELSQ_1ELNSP_7ScaleInE0ELSR_0EEEEEENSA_6LayoutINSB_IJSE_SE_SE_EEENSB_IJNSC_ILi0EEESW_SW_EEEEENSB_IJNSA_10UnderscoreESZ_SZ_EEEEENS7_6detail27Sm100ImplicitGemmTileTraitsINSA_25SM100_TMA_2SM_LOAD_IM2COLENSA_14ComposedLayoutINSA_7SwizzleILi3ELi4ELi3EEENSA_18smem_ptr_flag_bitsILi16EEENSU_INSB_IJNSC_ILi8EEESI_EEENSB_IJSI_SE_EEEEEEEvEENS13_INSA_18SM100_TMA_2SM_LOADENS15_INS16_ILi2ELi4ELi3EEES19_NSU_INSB_IJNSC_ILi32EEES1A_EEENSB_IJSE_S1I_EEEEEEEvEEEENS_8epilogue10collective18CollectiveEpilogueINS1P_23Sm100TmaWarpSpecializedILi3ELi2ELi16ELb1ELb0EEEJNSB_IJSI_SI_SJ_EEENSB_IJNSU_ISI_SE_EENSU_INSB_IJNSC_ILi16EEESD_EEES1K_EEEEESL_NSB_IJNSB_IJlllEEESE_SW_EEESL_S21_NS1P_6fusion15FusionCallbacksIS1T_NS22_17LinearCombinationISL_fSL_fLNS_15FloatRoundStyleE2EEES1U_S1Z_JEEENSA_5SM1004TMEM4LOAD26SM100_TMEM_LOAD_32dp32b16xENSA_20SM90_TMA_LOAD_IM2COLENS15_INS16_ILi1ELi4ELi3EEES19_NSU_INSB_IJS1A_S1W_EEENSB_IJS1W_SE_EEEEEEENSA_39AutoVectorizingCopyWithAssumedAlignmentILi128EEENSA_21SM90_TMA_STORE_IM2COLES2H_S2J_S2J_EEEvvEEEEvNT_6ParamsE,@"STO_CUDA_ENTRY STV_DEFAULT"
_ZN7cutlass13device_kernelINS_4conv6kernel13ConvUniversalINS1_16ConvProblemShapeILNS1_8OperatorE1ELi2EEENS1_10collective14CollectiveConvINS1_47MainloopSm100TmaUmmaWarpSpecializedImplicitGemmILS5_1ELi17ELi2ELi1ELi2EN4cute5tupleIJNSA_1CILi2EEENSC_ILi1EEESE_EEEEENSB_IJNSC_ILi128EEENSC_ILi64EEENSB_IJSI_EEEEEENS_6half_tESL_NSA_8TiledMMAINSA_8MMA_AtomIJNSA_26SM100_MMA_F16BF16_2x1SM_SSISL_SL_fLi128ELi64ELNSA_4UMMA5MajorE0ELSQ_1ELNSP_7ScaleInE0ELSR_0EEEEEENSA_6LayoutINSB_IJSE_SE_SE_EEENSB_IJNSC_ILi0EEESW_SW_EEEEENSB_IJNSA_10UnderscoreESZ_SZ_EEEEENS7_6detail27Sm100ImplicitGemmTileTraitsINSA_25SM100_TMA_2SM_LOAD_IM2COLENSA_14ComposedLayoutINSA_7SwizzleILi3ELi4ELi3EEENSA_18smem_ptr_flag_bitsILi16EEENSU_INSB_IJNSC_ILi8EEESI_EEENSB_IJSI_SE_EEEEEEEvEENS13_INSA_18SM100_TMA_2SM_LOADENS15_INS16_ILi2ELi4ELi3EEES19_NSU_INSB_IJNSC_ILi32EEES1A_EEENSB_IJSE_S1I_EEEEEEEvEEEENS_8epilogue10collective18CollectiveEpilogueINS1P_23Sm100TmaWarpSpecializedILi3ELi2ELi16ELb1ELb0EEEJNSB_IJSI_SI_SJ_EEENSB_IJNSU_ISI_SE_EENSU_INSB_IJNSC_ILi16EEESD_EEES1K_EEEEESL_NSB_IJNSB_IJlllEEESE_SW_EEESL_S21_NS1P_6fusion15FusionCallbacksIS1T_NS22_17LinearCombinationISL_fSL_fLNS_15FloatRoundStyleE2EEES1U_S1Z_JEEENSA_5SM1004TMEM4LOAD26SM100_TMEM_LOAD_32dp32b16xENSA_20SM90_TMA_LOAD_IM2COLENS15_INS16_ILi1ELi4ELi3EEES19_NSU_INSB_IJS1A_S1W_EEENSB_IJS1W_SE_EEEEEEENSA_39AutoVectorizingCopyWithAssumedAlignmentILi128EEENSA_21SM90_TMA_STORE_IM2COLES2H_S2J_S2J_EEEvvEEEEvNT_6ParamsE:
[----:B------:R-:W1:Y:S01]  /*0000*/  LDC R1, c[0x0][0x37c] ;  /* 0x0000df00ff017b82 */ /* 0x000e620000000800 */
[----:B------:R-:W2:Y:S01]  /*0010*/  S2R R55, SR_TID.X ;  /* 0x0000000000377919 */ /* 0x000ea20000002100 */
[----:B------:R-:W3:Y:S06]  /*0020*/  LDCU.64 UR8, c[0x0][0x890] ;  /* 0x00011200ff0877ac */ /* 0x000eec0008000a00 */
[----:B------:R-:W4:Y:S01]  /*0030*/  S2UR UR4, SR_CgaCtaId ;  /* 0x00000000000479c3 */ /* 0x000f220000008800 */
[----:B-1----:R-:W-:Y:S01]  /*0040*/  VIADD R1, R1, 0xfffffff8 ;  /* 0xfffffff801017836 */ /* 0x002fe20000000000 */
[----:B------:R-:W-:-:S02]  /*0050*/  PRMT R45, RZ, 0x7610, R45 ;  /* 0x00007610ff2d7816 */ /* 0x000fc4000000002d */
[----:B------:R-:W-:Y:S02]  /*0060*/  ELECT P1, URZ, PT ;  /* 0x0000000000ff782f */ /* 0x000fe40003820000 */
[----:B------:R-:W-:Y:S01]  /*0070*/  R2UR UR43, R1 ;  /* 0x00000000012b72ca */ /* 0x000fe200000e0000 */
[----:B---3--:R-:W-:-:S04]  /*0080*/  UISETP.NE.U32.AND UP0, UPT, UR8, URZ, UPT ;  /* 0x000000ff0800728c */ /* 0x008fc8000bf05070 */
[----:B------:R-:W-:Y:S02]  /*0090*/  UISETP.NE.AND.EX UP0, UPT, UR9, URZ, UPT, UP0 ;  /* 0x000000ff0900728c */ /* 0x000fe4000bf05300 */
[----:B----4-:R-:W-:Y:S02]  /*00a0*/  ULOP3.LUT UR38, UR4, 0x1, URZ, 0xc0, !UPT ;  /* 0x0000000104267892 */ /* 0x010fe4000f8ec0ff */
[----:B------:R-:W-:Y:S01]  /*00b0*/  ULOP3.LUT UR37, UR4, 0x1, URZ, 0x3c, !UPT ;  /* 0x0000000104257892 */ /* 0x000fe2000f8e3cff */
[----:B--2---:R-:W-:-:S05]  /*00c0*/  SHF.R.U32.HI R46, RZ, 0x5, R55 ;  /* 0x00000005ff2e7819 */ /* 0x004fca0000011637 */
[----:B------:R-:W1:Y:S02]  /*00d0*/  SHFL.IDX PT, R0, R46, RZ, 0x1f ;  /* 0x00001fff2e007589 */ /* 0x000e6400000e0000 */
[----:B-1----:R-:W-:Y:S01]  /*00e0*/  R2UR UR18, R0 ;  /* 0x00000000001272ca */ /* 0x002fe200000e0000 */
[----:B------:R-:W-:-:S14]  /*00f0*/  BRA.U UP0, `(.L_x_0) ;  /* 0x0000000100307547 */ /* 0x000fdc000b800000 */
[----:B------:R-:W1:Y:S02]  /*0100*/  LDCU.64 UR4, c[0x0][0x888] ;  /* 0x00011100ff0477ac */ /* 0x000e640008000a00 */
[----:B-1----:R-:W-:-:S04]  /*0110*/  UISETP.NE.U32.AND UP0, UPT, UR4, URZ, UPT ;  /* 0x000000ff0400728c */ /* 0x002fc8000bf05070 */
[----:B------:R-:W-:-:S09]  /*0120*/  UISETP.NE.AND.EX UP0, UPT, UR5, URZ, UPT, UP0 ;  /* 0x000000ff0500728c */ /* 0x000fd2000bf05300 */
[----:B------:R-:W-:Y:S05]  /*0130*/  BRA.U !UP0, `(.L_x_1) ;  /* 0x0000000108147547 */ /* 0x000fea000b800000 */
[----:B------:R-:W1:Y:S01]  /*0140*/  LDC.64 R26, c[0x0][0x888] ;  /* 0x00022200ff1a7b82 */ /* 0x000e620000000a00 */
[----:B------:R-:W1:Y:S02]  /*0150*/  LDCU.64 UR4, c[0x0][0x358] ;  /* 0x00006b00ff0477ac */ /* 0x000e640008000a00 */
[----:B-1----:R1:W5:Y:S01]  /*0160*/  LDG.E R26, desc[UR4][R26.64] ;  /* 0x000000041a1a7981 */ /* 0x002362000c1e1900 */
[----:B------:R-:W-:Y:S01]  /*0170*/  HFMA2 R45, -RZ, RZ, 0, 5.9604644775390625e-08 ;  /* 0x00000001ff2d7431 */ /* 0x000fe200000001ff */
[----:B------:R-:W-:Y:S05]  /*0180*/  BRA `(.L_x_0) ;  /* 0x00000000000c7947 */ /* 0x000fea0003800000 */
.L_x_1:
[----:B------:R-:W1:Y:S01]  /*0190*/  LDCU UR4, c[0x0][0x880] ;  /* 0x00011000ff0477ac */ /* 0x000e620008000800 */
[----:B------:R-:W-:Y:S01]  /*01a0*/  HFMA2 R45, -RZ, RZ, 0, 5.9604644775390625e-08 ;  /* 0x00000001ff2d7431 */ /* 0x000fe200000001ff */
[----:B-1----:R-:W-:-:S07]  /*01b0*/  MOV R26, UR4 ;  /* 0x00000004001a7c02 */ /* 0x002fce0008000f00 */
.L_x_0:
[----:B------:R-:W2:Y:S02]  /*01c0*/  LDCU.64 UR4, c[0x0][0x8b0] ;  /* 0x00011600ff0477ac */ /* 0x000ea40008000a00 */
[----:B--2---:R-:W-:-:S04]  /*01d0*/  UISETP.NE.U32.AND UP0, UPT, UR4, URZ, UPT ;  /* 0x000000ff0400728c */ /* 0x004fc8000bf05070 */
[----:B------:R-:W-:-:S09]  /*01e0*/  UISETP.NE.AND.EX UP0, UPT, UR5, URZ, UPT, UP0 ;  /* 0x000000ff0500728c */ /* 0x000fd2000bf05300 */
[----:B------:R-:W-:Y:S05]  /*01f0*/  BRA.U UP0, `(.L_x_2) ;  /* 0x0000000100287547 */ /* 0x000fea000b800000 */
[----:B------:R-:W2:Y:S02]  /*0200*/  LDCU.64 UR4, c[0x0][0x8a8] ;  /* 0x00011500ff0477ac */ /* 0x000ea40008000a00 */
[----:B--2---:R-:W-:-:S04]  /*0210*/  UISETP.NE.U32.AND UP0, UPT, UR4, URZ, UPT ;  /* 0x000000ff0400728c */ /* 0x004fc8000bf05070 */
[----:B------:R-:W-:-:S09]  /*0220*/  UISETP.NE.AND.EX UP0, UPT, UR5, URZ, UPT, UP0 ;  /* 0x000000ff0500728c */ /* 0x000fd2000bf05300 */
[----:B------:R-:W-:Y:S05]  /*0230*/  BRA.U !UP0, `(.L_x_3) ;  /* 0x0000000108107547 */ /* 0x000fea000b800000 */
[----:B------:R-:W2:Y:S01]  /*0240*/  LDC.64 R24, c[0x0][0x8a8] ;  /* 0x00022a00ff187b82 */ /* 0x000ea20000000a00 */
[----:B------:R-:W2:Y:S02]  /*0250*/  LDCU.64 UR4, c[0x0][0x358] ;  /* 0x00006b00ff0477ac */ /* 0x000ea40008000a00 */
[----:B--2---:R2:W5:Y:S01]  /*0260*/  LDG.E R24, desc[UR4][R24.64] ;  /* 0x0000000418187981 */ /* 0x004562000c1e1900 */
[----:B------:R-:W-:Y:S05]  /*0270*/  BRA `(.L_x_2) ;  /* 0x0000000000087947 */ /* 0x000fea0003800000 */
.L_x_3:
[----:B------:R-:W2:Y:S02]  /*0280*/  LDCU UR4, c[0x0][0x8a0] ;  /* 0x00011400ff0477ac */ /* 0x000ea40008000800 */
[----:B--2---:R-:W-:Y:S02]  /*0290*/  MOV R24, UR4 ;  /* 0x0000000400187c02 */ /* 0x004fe40008000f00 */
.L_x_2:
[----:B------:R-:W-:Y:S01]  /*02a0*/  IMAD.U32 R0, RZ, RZ, UR18 ;  /* 0x00000012ff007e24 */ /* 0x000fe2000f8e00ff */
[----:B------:R-:W-:Y:S04]  /*02b0*/  BSSY.RECONVERGENT B0, `(.L_x_4) ;  /* 0x000000c000007945 */ /* 0x000fe80003800200 */
[C---:B------:R-:W-:Y:S02]  /*02c0*/  ISETP.NE.OR P2, PT, R0.reuse, 0x1, !P1 ;  /* 0x000000010000780c */ /* 0x040fe40004f45670 */
[----:B------:R-:W-:-:S11]  /*02d0*/  ISETP.NE.OR P0, PT, R0, 0x3, !P1 ;  /* 0x000000030000780c */ /* 0x000fd60004f05670 */
[----:B------:R-:W-:Y:S05]  /*02e0*/  @P2 BRA `(.L_x_5) ;  /* 0x0000000000202947 */ /* 0x000fea0003800000 */
[----:B------:R-:W3:Y:S02]  /*02f0*/  LDCU.64 UR4, c[0x0][0x348] ;  /* 0x00006900ff0477ac */ /* 0x000ee40008000a00 */
[----:B---3--:R-:W-:Y:S02]  /*0300*/  UIADD3 UR6, UP1, UPT, UR4, 0x80, URZ ;  /* 0x0000008004067890 */ /* 0x008fe4000ff3e0ff */
[----:B------:R-:W-:Y:S02]  /*0310*/  UIADD3 UR4, UP0, UPT, UR4, 0x180, URZ ;  /* 0x0000018004047890 */ /* 0x000fe4000ff1e0ff */
[----:B------:R-:W-:Y:S02]  /*0320*/  UIADD3.X UR7, UPT, UPT, URZ, UR5, URZ, UP1, !UPT ;  /* 0x00000005ff077290 */ /* 0x000fe40008ffe4ff */
[----:B------:R-:W-:-:S07]  /*0330*/  UIADD3.X UR5, UPT, UPT, URZ, UR5, URZ, UP0, !UPT ;  /* 0x00000005ff057290 */ /* 0x000fce00087fe4ff */
[----:B------:R3:W-:Y:S02]  /*0340*/  UTMACCTL.PF [UR6] ;  /* 0x00000000060079b9 */ /* 0x0007e40008040000 */
[----:B------:R3:W-:Y:S02]  /*0350*/  UTMACCTL.PF [UR4] ;  /* 0x00000000040079b9 */ /* 0x0007e40008040000 */
[----:B---3--:R-:W-:Y:S01]  /*0360*/  NOP ;  /* 0x0000000000007918 */ /* 0x008fe20000000000 */
.L_x_5:
[----:B------:R-:W-:Y:S05]  /*0370*/  BSYNC.RECONVERGENT B0 ;  /* 0x0000000000007941 */ /* 0x000fea0003800200 */
.L_x_4:
[----:B------:R-:W-:Y:S04]  /*0380*/  BSSY.RECONVERGENT B0, `(.L_x_6) ;  /* 0x000000a000007945 */ /* 0x000fe80003800200 */
        /* <DEDUP_REMOVED lines=9> */
.L_x_7:
[----:B------:R-:W-:Y:S05]  /*0420*/  BSYNC.RECONVERGENT B0 ;  /* 0x0000000000007941 */ /* 0x000fea0003800200 */
.L_x_6:
[----:B------:R-:W3:Y:S01]  /*0430*/  LDCU.64 UR4, c[0x0][0x888] ;  /* 0x00011100ff0477ac */ /* 0x000ee20008000a00 */
[----:B------:R-:W-:Y:S02]  /*0440*/  UISETP.EQ.U32.AND UP2, UPT, UR8, URZ, UPT ;  /* 0x000000ff0800728c */ /* 0x000fe4000bf42070 */
[----:B------:R-:W-:Y:S02]  /*0450*/  UPLOP3.LUT UP3, UPT, UPT, UPT, UPT, 0x80, 0x8 ;  /* 0x000000000008789c */ /* 0x000fe40003f6f070 */
[----:B---3--:R-:W-:-:S04]  /*0460*/  UISETP.NE.U32.AND UP0, UPT, UR4, URZ, UPT ;  /* 0x000000ff0400728c */ /* 0x008fc8000bf05070 */
[----:B------:R-:W-:-:S04]  /*0470*/  UISETP.NE.AND.EX UP1, UPT, UR5, URZ, UPT, UP0 ;  /* 0x000000ff0500728c */ /* 0x000fc8000bf25300 */
[----:B------:R-:W-:-:S04]  /*0480*/  UISETP.EQ.OR.EX UP4, UPT, UR9, URZ, !UP1, UP2 ;  /* 0x000000ff0900728c */ /* 0x000fc8000cf82720 */
[----:B------:R-:W-:-:S06]  /*0490*/  UP2UR UR4, UPR, URZ, 0x10 ;  /* 0x00000010ff047883 */ /* 0x000fcc0008000000 */
[----:B------:R-:W-:Y:S01]  /*04a0*/  MOV R51, UR4 ;  /* 0x0000000400337c02 */ /* 0x000fe20008000f00 */
[----:B------:R-:W-:Y:S06]  /*04b0*/  BRA.U !UP4, `(.L_x_8) ;  /* 0x000000010c207547 */ /* 0x000fec000b800000 */
[----:B------:R-:W-:Y:S01]  /*04c0*/  UISETP.NE.U32.AND UP2, UPT, UR8, URZ, UPT ;  /* 0x000000ff0800728c */ /* 0x000fe2000bf45070 */
[----:B-----5:R-:W-:Y:S01]  /*04d0*/  FSETP.NEU.AND P0, PT, R26, RZ, PT ;  /* 0x000000ff1a00720b */ /* 0x020fe20003f0d000 */
[----:B------:R-:W-:Y:S02]  /*04e0*/  USEL UR4, URZ, 0xffffffff, UP1 ;  /* 0xffffffffff047887 */ /* 0x000fe40008800000 */
[----:B------:R-:W-:-:S10]  /*04f0*/  UISETP.NE.AND.EX UP2, UPT, UR9, URZ, UPT, UP2 ;  /* 0x000000ff0900728c */ /* 0x000fd4000bf45320 */
[----:B------:R-:W-:Y:S01]  /*0500*/  VOTEU.ANY UP0, P0 ;  /* 0x0000000000ff7886 */ /* 0x000fe20000000100 */
[----:B------:R-:W-:-:S04]  /*0510*/  @!UP2 USEL UR4, URZ, 0xffffffff, UP0 ;  /* 0xffffffffff04a887 */ /* 0x000fc80008000000 */
[----:B------:R-:W-:-:S04]  /*0520*/  ULOP3.LUT UR4, UR4, 0x1, URZ, 0xc0, !UPT ;  /* 0x0000000104047892 */ /* 0x000fc8000f8ec0ff */
[----:B------:R-:W-:-:S11]  /*0530*/  UISETP.NE.U32.AND UP3, UPT, UR4, 0x1, UPT ;  /* 0x000000010400788c */ /* 0x000fd6000bf65070 */
.L_x_8:
[----:B------:R-:W3:Y:S01]  /*0540*/  SHFL.IDX PT, R0, R46, RZ, 0x1f ;  /* 0x00001fff2e007589 */ /* 0x000ee200000e0000 */
[----:B------:R-:W-:Y:S02]  /*0550*/  UISETP.NE.AND UP5, UPT, UR18, 0x2, UPT ;  /* 0x000000021200788c */ /* 0x000fe4000bfa5270 */
[----:B------:R-:W-:Y:S02]  /*0560*/  UISETP.NE.AND UP0, UPT, UR18, 0x2, UPT ;  /* 0x000000021200788c */ /* 0x000fe4000bf05270 */
[----:B------:R-:W-:Y:S02]  /*0570*/  UISETP.NE.OR UP2, UPT, UR38, URZ, UP5 ;  /* 0x000000ff2600728c */ /* 0x000fe4000af45670 */
[----:B------:R-:W-:-:S04]  /*0580*/  USEL UR53, URZ, 0x1, UP0 ;  /* 0x00000001ff357887 */ /* 0x000fc80008000000 */
[----:B------:R-:W-:Y:S02]  /*0590*/  PLOP3.LUT P3, PT, P1, PT, UP2, 0xae, 0xea ;  /* 0x0000000000ea781c */ /* 0x000fe40000f6f52e */
[----:B---3--:R-:W-:-:S13]  /*05a0*/  ISETP.NE.AND P0, PT, R0, RZ, PT ;  /* 0x000000ff0000720c */ /* 0x008fda0003f05270 */
[----:B------:R-:W-:Y:S05]  /*05b0*/  @P0 BRA `(.L_x_9) ;  /* 0x0000000000bc0947 */ /* 0x000fea0003800000 */
[----:B------:R-:W-:Y:S01]  /*05c0*/  ELECT P0, URZ, PT ;  /* 0x0000000000ff782f */ /* 0x000fe20003800000 */
[----:B------:R-:W-:-:S12]  /*05d0*/  BSSY.RECONVERGENT B0, `(.L_x_9) ;  /* 0x000002d000007945 */ /* 0x000fd80003800200 */
[----:B------:R-:W-:Y:S05]  /*05e0*/  @!P0 BRA `(.L_x_10) ;  /* 0x0000000000ac8947 */ /* 0x000fea0003800000 */
[----:B------:R-:W3:Y:S01]  /*05f0*/  S2UR UR5, SR_CgaCtaId ;  /* 0x00000000000579c3 */ /* 0x000ee20000008800 */
[----:B------:R-:W-:Y:S01]  /*0600*/  UMOV UR4, 0x400 ;  /* 0x0000040000047882 */ /* 0x000fe20000000000 */
[----:B------:R-:W-:Y:S02]  /*0610*/  UMOV UR6, 0x1 ;  /* 0x0000000100067882 */ /* 0x000fe40000000000 */
[----:B------:R-:W-:-:S04]  /*0620*/  UIADD3 UR6, UPT, UPT, -UR6, 0x100000, URZ ;  /* 0x0010000006067890 */ /* 0x000fc8000fffe1ff */
[----:B------:R-:W-:Y:S02]  /*0630*/  USHF.L.U32 UR7, UR6, 0xb, URZ ;  /* 0x0000000b06077899 */ /* 0x000fe400080006ff */
[----:B------:R-:W-:Y:S02]  /*0640*/  USHF.L.U32 UR6, UR6, 0x1, URZ ;  /* 0x0000000106067899 */ /* 0x000fe400080006ff */
[----:B---3--:R-:W-:Y:S01]  /*0650*/  ULEA UR4, UR5, UR4, 0x18 ;  /* 0x0000000405047291 */ /* 0x008fe2000f8ec0ff */
[----:B------:R-:W3:Y:S11]  /*0660*/  FENCE.VIEW.ASYNC.S ;  /* 0x00000000000073c6 */ /* 0x000ef60000000000 */
[----:B---3--:R3:W4:Y:S01]  /*0670*/  SYNCS.EXCH.64 URZ, [UR4], UR6 ;  /* 0x0000000604ff75b2 */ /* 0x0087220008000100 */
[----:B------:R3:W1:Y:S01]  /*0680*/  SYNCS.EXCH.64 URZ, [UR4+0x88], UR6 ;  /* 0x0000880604ff75b2 */ /* 0x0006620008000100 */
        /* <DEDUP_REMOVED lines=31> */
[----:B------:R3:W1:Y:S02]  /*0880*/  SYNCS.EXCH.64 URZ, [UR4+0x108], UR6 ;  /* 0x0001080604ff75b2 */ /* 0x0006640008000100 */
[----:B---34-:R-:W-:Y:S01]  /*0890*/  NOP ;  /* 0x0000000000007918 */ /* 0x018fe20000000000 */
.L_x_10:
[----:B------:R-:W-:Y:S05]  /*08a0*/  BSYNC.RECONVERGENT B0 ;  /* 0x0000000000007941 */ /* 0x000fea0003800200 */
.L_x_9:
[----:B------:R-:W3:Y:S01]  /*08b0*/  SHFL.IDX PT, R0, R46, RZ, 0x1f ;  /* 0x00001fff2e007589 */ /* 0x000ee200000e0000 */
[----:B------:R-:W-:Y:S01]  /*08c0*/  NOP ;  /* 0x0000000000007918 */ /* 0x000fe20000000000 */
[----:B---3--:R-:W-:-:S13]  /*08d0*/  ISETP.NE.AND P0, PT, R0, 0x1, PT ;  /* 0x000000010000780c */ /* 0x008fda0003f05270 */
[----:B------:R-:W-:Y:S05]  /*08e0*/  @P0 BRA `(.L_x_11) ;  /* 0x0000000000500947 */ /* 0x000fea0003800000 */
[----:B------:R-:W3:Y:S01]  /*08f0*/  S2UR UR5, SR_CgaCtaId ;  /* 0x00000000000579c3 */ /* 0x000ee20000008800 */
[----:B------:R-:W-:Y:S01]  /*0900*/  UMOV UR4, 0x400 ;  /* 0x0000040000047882 */ /* 0x000fe20000000000 */
[----:B------:R-:W-:Y:S01]  /*0910*/  UMOV UR8, 0x20 ;  /* 0x0000002000087882 */ /* 0x000fe20000000000 */
[----:B------:R-:W-:Y:S01]  /*0920*/  UMOV UR6, 0x80 ;  /* 0x0000008000067882 */ /* 0x000fe20000000000 */
[----:B------:R-:W-:-:S04]  /*0930*/  UIADD3 UR8, UPT, UPT, -UR8, 0x100000, URZ ;  /* 0x0010000008087890 */ /* 0x000fc8000fffe1ff */
[----:B------:R-:W-:Y:S02]  /*0940*/  USHF.L.U32 UR9, UR8, 0xb, URZ ;  /* 0x0000000b08097899 */ /* 0x000fe400080006ff */
[----:B------:R-:W-:Y:S02]  /*0950*/  USHF.L.U32 UR8, UR8, 0x1, URZ ;  /* 0x0000000108087899 */ /* 0x000fe400080006ff */
[----:B------:R-:W-:-:S04]  /*0960*/  UIADD3 UR6, UPT, UPT, -UR6, 0x100000, URZ ;  /* 0x0010000006067890 */ /* 0x000fc8000fffe1ff */
[----:B------:R-:W-:Y:S02]  /*0970*/  USHF.L.U32 UR7, UR6, 0xb, URZ ;  /* 0x0000000b06077899 */ /* 0x000fe400080006ff */
[----:B------:R-:W-:Y:S01]  /*0980*/  USHF.L.U32 UR6, UR6, 0x1, URZ ;  /* 0x0000000106067899 */ /* 0x000fe200080006ff */
[----:B------:R-:W-:Y:S01]  /*0990*/  ELECT P0, URZ, PT ;  /* 0x0000000000ff782f */ /* 0x000fe20003800000 */
[----:B---3--:R-:W-:Y:S01]  /*09a0*/  ULEA UR4, UR5, UR4, 0x18 ;  /* 0x0000000405047291 */ /* 0x008fe2000f8ec0ff */
[----:B------:R-:W3:Y:S11]  /*09b0*/  FENCE.VIEW.ASYNC.S ;  /* 0x00000000000073c6 */ /* 0x000ef60000000000 */
[----:B---3--:R3:W4:Y:S01]  /*09c0*/  SYNCS.EXCH.64 URZ, [UR4+0x110], UR8 ;  /* 0x0001100804ff75b2 */ /* 0x0087220008000100 */
[----:B------:R3:W1:Y:S01]  /*09d0*/  SYNCS.EXCH.64 URZ, [UR4+0x128], UR6 ;  /* 0x0001280604ff75b2 */ /* 0x0006620008000100 */
[----:B------:R3:W1:Y:S01]  /*09e0*/  SYNCS.EXCH.64 URZ, [UR4+0x118], UR8 ;  /* 0x0001180804ff75b2 */ /* 0x0006620008000100 */
[----:B------:R3:W1:Y:S01]  /*09f0*/  SYNCS.EXCH.64 URZ, [UR4+0x130], UR6 ;  /* 0x0001300604ff75b2 */ /* 0x0006620008000100 */
[----:B------:R3:W1:Y:S01]  /*0a00*/  SYNCS.EXCH.64 URZ, [UR4+0x120], UR8 ;  /* 0x0001200804ff75b2 */ /* 0x0006620008000100 */
[----:B------:R3:W1:Y:S01]  /*0a10*/  SYNCS.EXCH.64 URZ, [UR4+0x138], UR6 ;  /* 0x0001380604ff75b2 */ /* 0x0006620008000100 */
[----:B------:R-:W-:Y:S01]  /*0a20*/  NOP ;  /* 0x0000000000007918 */ /* 0x000fe20000000000 */
.L_x_11:
[----:B------:R-:W2:Y:S01]  /*0a30*/  SHFL.IDX PT, R0, R46, RZ, 0x1f ;  /* 0x00001fff2e007589 */ /* 0x000ea200000e0000 */
[----:B------:R-:W-:Y:S01]  /*0a40*/  NOP ;  /* 0x0000000000007918 */ /* 0x000fe20000000000 */
[----:B--2---:R-:W-:-:S13]  /*0a50*/  ISETP.NE.AND P0, PT, R0, 0x3, PT ;  /* 0x000000030000780c */ /* 0x004fda0003f05270 */
[----:B------:R-:W-:Y:S05]  /*0a60*/  @P0 BRA `(.L_x_12) ;  /* 0x0000000000300947 */ /* 0x000fea0003800000 */
[----:B------:R-:W2:Y:S01]  /*0a70*/  S2UR UR5, SR_CgaCtaId ;  /* 0x00000000000579c3 */ /* 0x000ea20000008800 */
[----:B---3--:R-:W-:Y:S01]  /*0a80*/  UMOV UR4, 0x400 ;  /* 0x0000040000047882 */ /* 0x008fe20000000000 */
[----:B------:R-:W-:Y:S01]  /*0a90*/  UMOV UR6, 0x20 ;  /* 0x0000002000067882 */ /* 0x000fe20000000000 */
[----:B------:R-:W-:Y:S01]  /*0aa0*/  ELECT P0, URZ, PT ;  /* 0x0000000000ff782f */ /* 0x000fe20003800000 */
[----:B------:R-:W-:-:S04]  /*0ab0*/  UIADD3 UR6, UPT, UPT, -UR6, 0x100000, URZ ;  /* 0x0010000006067890 */ /* 0x000fc8000fffe1ff */
[----:B------:R-:W-:Y:S02]  /*0ac0*/  USHF.L.U32 UR7, UR6, 0xb, URZ ;  /* 0x0000000b06077899 */ /* 0x000fe400080006ff */
[----:B------:R-:W-:Y:S02]  /*0ad0*/  USHF.L.U32 UR6, UR6, 0x1, URZ ;  /* 0x0000000106067899 */ /* 0x000fe400080006ff */
[----:B--2---:R-:W-:Y:S01]  /*0ae0*/  ULEA UR4, UR5, UR4, 0x18 ;  /* 0x0000000405047291 */ /* 0x004fe2000f8ec0ff */
[----:B------:R-:W2:Y:S11]  /*0af0*/  FENCE.VIEW.ASYNC.S ;  /* 0x00000000000073c6 */ /* 0x000eb60000000000 */
[----:B--2---:R2:W3:Y:S01]  /*0b00*/  SYNCS.EXCH.64 URZ, [UR4+0x140], UR6 ;  /* 0x0001400604ff75b2 */ /* 0x0044e20008000100 */
[----:B------:R2:W1:Y:S01]  /*0b10*/  SYNCS.EXCH.64 URZ, [UR4+0x148], UR6 ;  /* 0x0001480604ff75b2 */ /* 0x0004620008000100 */
[----:B------:R-:W-:Y:S01]  /*0b20*/  NOP ;  /* 0x0000000000007918 */ /* 0x000fe20000000000 */
.L_x_12:
[----:B------:R-:W4:Y:S01]  /*0b30*/  SHFL.IDX PT, R0, R46, RZ, 0x1f ;  /* 0x00001fff2e007589 */ /* 0x000f2200000e0000 */
[----:B------:R-:W-:Y:S01]  /*0b40*/  NOP ;  /* 0x0000000000007918 */ /* 0x000fe20000000000 */
[----:B----4-:R-:W-:-:S13]  /*0b50*/  ISETP.NE.AND P0, PT, R0, 0x4, PT ;  /* 0x000000040000780c */ /* 0x010fda0003f05270 */
[----:B------:R-:W-:Y:S05]  /*0b60*/  @P0 BRA `(.L_x_13) ;  /* 0x0000000000440947 */ /* 0x000fea0003800000 */
[----:B------:R-:W4:Y:S01]  /*0b70*/  S2UR UR5, SR_CgaCtaId ;  /* 0x00000000000579c3 */ /* 0x000f220000008800 */
[----:B--23--:R-:W-:Y:S01]  /*0b80*/  UMOV UR4, 0x1e0 ;  /* 0x000001e000047882 */ /* 0x00cfe20000000000 */
[----:B------:R-:W-:Y:S01]  /*0b90*/  UMOV UR6, 0x400 ;  /* 0x0000040000067882 */ /* 0x000fe20000000000 */
[----:B------:R-:W-:Y:S01]  /*0ba0*/  USEL UR4, UR4, 0x1a0, UP3 ;  /* 0x000001a004047887 */ /* 0x000fe20009800000 */
[----:B------:R-:W-:Y:S01]  /*0bb0*/  UMOV UR8, 0x1 ;  /* 0x0000000100087882 */ /* 0x000fe20000000000 */
[----:B------:R-:W-:Y:S01]  /*0bc0*/  ELECT P0, URZ, PT ;  /* 0x0000000000ff782f */ /* 0x000fe20003800000 */
[----:B------:R-:W-:-:S04]  /*0bd0*/  UIADD3 UR8, UPT, UPT, -UR8, 0x100000, URZ ;  /* 0x0010000008087890 */ /* 0x000fc8000fffe1ff */
[----:B------:R-:W-:Y:S02]  /*0be0*/  USHF.L.U32 UR9, UR8, 0xb, URZ ;  /* 0x0000000b08097899 */ /* 0x000fe400080006ff */
[----:B------:R-:W-:Y:S02]  /*0bf0*/  USHF.L.U32 UR8, UR8, 0x1, URZ ;  /* 0x0000000108087899 */ /* 0x000fe400080006ff */
[----:B----4-:R-:W-:Y:S02]  /*0c00*/  ULEA UR6, UR5, UR6, 0x18 ;  /* 0x0000000605067291 */ /* 0x010fe4000f8ec0ff */
[----:B------:R-:W-:-:S04]  /*0c10*/  UIADD3 UR4, UPT, UPT, -UR4, 0x100000, URZ ;  /* 0x0010000004047890 */ /* 0x000fc8000fffe1ff */
[----:B------:R-:W-:Y:S02]  /*0c20*/  USHF.L.U32 UR5, UR4, 0xb, URZ ;  /* 0x0000000b04057899 */ /* 0x000fe400080006ff */
[----:B------:R-:W-:Y:S01]  /*0c30*/  USHF.L.U32 UR4, UR4, 0x1, URZ ;  /* 0x0000000104047899 */ /* 0x000fe200080006ff */
[----:B------:R-:W2:Y:S03]  /*0c40*/  FENCE.VIEW.ASYNC.S ;  /* 0x00000000000073c6 */ /* 0x000ea60000000000 */
[----:B--2---:R4:W2:Y:S08]  /*0c50*/  SYNCS.EXCH.64 URZ, [UR6+0x150], UR8 ;  /* 0x0001500806ff75b2 */ /* 0x0048b00008000100 */
[----:B------:R4:W3:Y:S02]  /*0c60*/  SYNCS.EXCH.64 URZ, [UR6+0x158], UR4 ;  /* 0x0001580406ff75b2 */ /* 0x0008e40008000100 */
[----:B----4-:R-:W-:Y:S01]  /*0c70*/  NOP ;  /* 0x0000000000007918 */ /* 0x010fe20000000000 */
.L_x_13:
[----:B------:R-:W4:Y:S01]  /*0c80*/  SHFL.IDX PT, R0, R46, RZ, 0x1f ;  /* 0x00001fff2e007589 */ /* 0x000f2200000e0000 */
[----:B------:R-:W-:Y:S01]  /*0c90*/  ISETP.NE.OR P1, PT, RZ, UR18, !P1 ;  /* 0x00000012ff007c0c */ /* 0x000fe2000cf25670 */
[----:B------:R-:W-:Y:S01]  /*0ca0*/  NOP ;  /* 0x0000000000007918 */ /* 0x000fe20000000000 */
[----:B----4-:R-:W-:-:S13]  /*0cb0*/  ISETP.NE.AND P0, PT, R0, 0x5, PT ;  /* 0x000000050000780c */ /* 0x010fda0003f05270 */
[----:B------:R-:W-:Y:S05]  /*0cc0*/  @P0 BRA `(.L_x_14) ;  /* 0x0000000000480947 */ /* 0x000fea0003800000 */
[----:B------:R-:W4:Y:S01]  /*0cd0*/  S2UR UR5, SR_CgaCtaId ;  /* 0x00000000000579c3 */ /* 0x000f220000008800 */
[----:B--23--:R-:W-:Y:S01]  /*0ce0*/  UMOV UR4, 0x400 ;  /* 0x0000040000047882 */ /* 0x00cfe20000000000 */
        /* <DEDUP_REMOVED lines=9> */
[----:B----4-:R-:W-:Y:S01]  /*0d80*/  ULEA UR4, UR5, UR4, 0x18 ;  /* 0x0000000405047291 */ /* 0x010fe2000f8ec0ff */
[----:B------:R-:W2:Y:S11]  /*0d90*/  FENCE.VIEW.ASYNC.S ;  /* 0x00000000000073c6 */ /* 0x000eb60000000000 */
[----:B--2---:R4:W2:Y:S01]  /*0da0*/  SYNCS.EXCH.64 URZ, [UR4+0x160], UR6 ;  /* 0x0001600604ff75b2 */ /* 0x0048a20008000100 */
[----:B------:R4:W3:Y:S01]  /*0db0*/  SYNCS.EXCH.64 URZ, [UR4+0x170], UR8 ;  /* 0x0001700804ff75b2 */ /* 0x0008e20008000100 */
[----:B------:R4:W1:Y:S01]  /*0dc0*/  SYNCS.EXCH.64 URZ, [UR4+0x168], UR6 ;  /* 0x0001680604ff75b2 */ /* 0x0008620008000100 */
[----:B------:R4:W1:Y:S02]  /*0dd0*/  SYNCS.EXCH.64 URZ, [UR4+0x178], UR8 ;  /* 0x0001780804ff75b2 */ /* 0x0008640008000100 */
[----:B----4-:R-:W-:Y:S01]  /*0de0*/  NOP ;  /* 0x0000000000007918 */ /* 0x010fe20000000000 */
.L_x_14:
[----:B--23--:R-:W2:Y:S01]  /*0df0*/  S2UR UR7, SR_CgaCtaId ;  /* 0x00000000000779c3 */ /* 0x00cea20000008800 */
[----:B------:R-:W-:Y:S01]  /*0e00*/  VOTEU.ALL UP0, P1 ;  /* 0x0000000000ff7886 */ /* 0x000fe20000800000 */
[----:B------:R-:W-:Y:S01]  /*0e10*/  UMOV UR4, 0x20 ;  /* 0x0000002000047882 */ /* 0x000fe20000000000 */
[----:B------:R-:W-:Y:S01]  /*0e20*/  NOP ;  /* 0x0000000000007918 */ /* 0x000fe20000000000 */
[----:B------:R-:W-:Y:S01]  /*0e30*/  LOP3.LUT R3, R55, 0x1f, RZ, 0xc0, !PT ;  /* 0x0000001f37037812 */ /* 0x000fe200078ec0ff */
[----:B------:R-:W-:Y:S01]  /*0e40*/  UISETP.NE.AND UP4, UPT, UR18, URZ, UPT ;  /* 0x000000ff1200728c */ /* 0x000fe2000bf85270 */
[----:B------:R-:W-:Y:S01]  /*0e50*/  @!UP0 UMOV UR6, 0x400 ;  /* 0x0000040000068882 */ /* 0x000fe20000000000 */
[----:B------:R-:W-:-:S04]  /*0e60*/  @!UP0 UIADD3 UR4, UPT, UPT, -UR4, 0x100000, URZ ;  /* 0x0010000004048890 */ /* 0x000fc8000fffe1ff */
[----:B------:R-:W-:Y:S02]  /*0e70*/  @!UP0 USHF.L.U32 UR5, UR4, 0xb, URZ ;  /* 0x0000000b04058899 */ /* 0x000fe400080006ff */
[----:B------:R-:W-:Y:S02]  /*0e80*/  @!UP0 USHF.L.U32 UR4, UR4, 0x1, URZ ;  /* 0x0000000104048899 */ /* 0x000fe400080006ff */
[----:B--2---:R-:W-:Y:S01]  /*0e90*/  @!UP0 ULEA UR6, UR7, UR6, 0x18 ;  /* 0x0000000607068291 */ /* 0x004fe2000f8ec0ff */
[----:B------:R-:W2:Y:S01]  /*0ea0*/  LDCU UR7, c[0x0][0x36c] ;  /* 0x00006d80ff0777ac */ /* 0x000ea20008000800 */
[----:B------:R-:W-:Y:S01]  /*0eb0*/  VOTEU.ALL UP0, P1 ;  /* 0x0000000000ff7886 */ /* 0x000fe20000800000 */
[----:B------:R-:W3:Y:S09]  /*0ec0*/  FENCE.VIEW.ASYNC.S ;  /* 0x00000000000073c6 */ /* 0x000ef20000000000 */
[----:B---3--:R3:W4:Y:S01]  /*0ed0*/  @!UP0 SYNCS.EXCH.64 URZ, [UR6+0x180], UR4 ;  /* 0x0001800406ff85b2 */ /* 0x0087220008000100 */
[----:B--2---:R-:W-:-:S09]  /*0ee0*/  UISETP.EQ.U32.AND UP6, UPT, UR7, 0x1, UPT ;  /* 0x000000010700788c */ /* 0x004fd2000bfc2070 */
[----:B---3--:R-:W-:Y:S05]  /*0ef0*/  BRA.U !UP6, `(.L_x_15) ;  /* 0x000000010e087547 */ /* 0x008fea000b800000 */
[----:B-1--4-:R-:W-:Y:S01]  /*0f00*/  UCGABAR_ARV ;  /* 0x00000000000079c7 */ /* 0x012fe20008000000 */
[----:B------:R-:W-:Y:S05]  /*0f10*/  BRA `(.L_x_16) ;  /* 0x0000000000047947 */ /* 0x000fea0003800000 */
.L_x_15:
[----:B-1--4-:R-:W-:Y:S01]  /*0f20*/  NOP ;  /* 0x0000000000007918 */ /* 0x012fe20000000000 */
.L_x_16:
[----:B------:R-:W1:Y:S01]  /*0f30*/  S2UR UR21, SR_CTAID.X ;  /* 0x00000000001579c3 */ /* 0x000e620000002500 */
[----:B------:R-:W-:-:S05]  /*0f40*/  CS2R.32 R50, SR_CgaSize ;  /* 0x0000000000327805 */ /* 0x000fca0000008a00 */
[----:B------:R-:W-:-:S05]  /*0f50*/  IMAD R50, R50, -0xa0, RZ ;  /* 0xffffff6032327824 */ /* 0x000fca00078e02ff */
[----:B------:R-:W-:-:S14]  /*0f60*/  R2UR UR5, R50 ;  /* 0x00000000320572ca */ /* 0x000fdc00000e0000 */
[----:B------:R-:W2:Y:S01]  /*0f70*/  LDCU UR5, c[0x0][UR5+0x2b0] ;  /* 0x00005600050577ac */ /* 0x000ea20008000800 */
[----:B------:R-:W-:-:S05]  /*0f80*/  CS2R.32 R50, SR_CgaSize ;  /* 0x0000000000327805 */ /* 0x000fca0000008a00 */
[----:B------:R-:W-:-:S05]  /*0f90*/  IMAD R50, R50, -0xa0, RZ ;  /* 0xffffff6032327824 */ /* 0x000fca00078e02ff */
[----:B------:R-:W-:-:S14]  /*0fa0*/  R2UR UR4, R50 ;  /* 0x00000000320472ca */ /* 0x000fdc00000e0000 */
[----:B------:R-:W3:Y:S01]  /*0fb0*/  LDCU UR4, c[0x0][UR4+0x2b4] ;  /* 0x00005680040477ac */ /* 0x000ee20008000800 */
[----:B------:R-:W4:Y:S01]  /*0fc0*/  S2UR UR20, SR_CTAID.Y ;  /* 0x00000000001479c3 */ /* 0x000f220000002600 */
[----:B------:R-:W-:-:S05]  /*0fd0*/  CS2R.32 R50, SR_CgaSize ;  /* 0x0000000000327805 */ /* 0x000fca0000008a00 */
[----:B------:R-:W-:-:S05]  /*0fe0*/  IMAD R50, R50, -0xa0, RZ ;  /* 0xffffff6032327824 */ /* 0x000fca00078e02ff */
[----:B------:R-:W-:-:S14]  /*0ff0*/  R2UR UR7, R50 ;  /* 0x00000000320772ca */ /* 0x000fdc00000e0000 */
[----:B------:R-:W3:Y:S01]  /*1000*/  LDCU UR7, c[0x0][UR7+0x2a0] ;  /* 0x00005400070777ac */ /* 0x000ee20008000800 */
[----:B------:R-:W-:-:S05]  /*1010*/  CS2R.32 R50, SR_CgaSize ;  /* 0x0000000000327805 */ /* 0x000fca0000008a00 */
[----:B------:R-:W-:-:S05]  /*1020*/  IMAD R50, R50, -0xa0, RZ ;  /* 0xffffff6032327824 */ /* 0x000fca00078e02ff */
[----:B------:R-:W-:-:S14]  /*1030*/  R2UR UR8, R50 ;  /* 0x00000000320872ca */ /* 0x000fdc00000e0000 */
[----:B------:R-:W3:Y:S01]  /*1040*/  LDCU UR8, c[0x0][UR8+0x2a4] ;  /* 0x00005480080877ac */ /* 0x000ee20008000800 */
[----:B------:R-:W3:Y:S01]  /*1050*/  LDCU UR19, c[0x0][0xb24] ;  /* 0x00016480ff1377ac */ /* 0x000ee20008000800 */
[----:B------:R-:W3:Y:S01]  /*1060*/  LDCU UR39, c[0x0][0xb24] ;  /* 0x00016480ff2777ac */ /* 0x000ee20008000800 */
[----:B-1----:R-:W-:Y:S01]  /*1070*/  I2FP.F32.U32 R2, UR21 ;  /* 0x0000001500027c45 */ /* 0x002fe20008201000 */
[----:B------:R-:W1:Y:S04]  /*1080*/  LDCU UR24, c[0x0][0xb30] ;  /* 0x00016600ff1877ac */ /* 0x000e680008000800 */
[----:B--2---:R-:W-:Y:S01]  /*1090*/  FMUL R2, R2, UR5 ;  /* 0x0000000502027c20 */ /* 0x004fe20008400000 */
[----:B----4-:R-:W-:-:S05]  /*10a0*/  I2FP.F32.U32 R0, UR20 ;  /* 0x0000001400007c45 */ /* 0x010fca0008201000 */
[----:B------:R-:W2:Y:S01]  /*10b0*/  F2I.U32.TRUNC.NTZ R2, R2 ;  /* 0x0000000200027305 */ /* 0x000ea2000020f000 */
[----:B---3--:R-:W-:-:S07]  /*10c0*/  FMUL R0, R0, UR4 ;  /* 0x0000000400007c20 */ /* 0x008fce0008400000 */
[----:B------:R-:W3:Y:S01]  /*10d0*/  F2I.U32.TRUNC.NTZ R0, R0 ;  /* 0x0000000000007305 */ /* 0x000ee2000020f000 */
[----:B--2---:R-:W-:Y:S02]  /*10e0*/  R2UR UR4, R2 ;  /* 0x00000000020472ca */ /* 0x004fe400000e0000 */
[----:B------:R-:W-:Y:S02]  /*10f0*/  PRMT R2, RZ, 0x7610, R2 ;  /* 0x00007610ff027816 */ /* 0x000fe40000000002 */
[----:B---3--:R-:W-:Y:S02]  /*1100*/  R2UR UR6, R0 ;  /* 0x00000000000672ca */ /* 0x008fe400000e0000 */
[----:B------:R-:W-:-:S07]  /*1110*/  PRMT R0, RZ, 0x7610, R0 ;  /* 0x00007610ff007816 */ /* 0x000fce0000000000 */
[----:B------:R-:W-:-:S04]  /*1120*/  UIADD3 UR5, UPT, UPT, -UR4, URZ, URZ ;  /* 0x000000ff04057290 */ /* 0x000fc8000fffe1ff */
[----:B------:R-:W-:Y:S02]  /*1130*/  UIMAD UR5, UR7, UR5, UR21 ;  /* 0x00000005070572a4 */ /* 0x000fe4000f8e0215 */
[----:B------:R-:W-:-:S04]  /*1140*/  UIADD3 UR4, UPT, UPT, -UR6, URZ, URZ ;  /* 0x000000ff06047290 */ /* 0x000fc8000fffe1ff */
[----:B------:R-:W-:Y:S01]  /*1150*/  IMAD.U32 R50, RZ, RZ, UR5 ;  /* 0x00000005ff327e24 */ /* 0x000fe2000f8e00ff */
[----:B------:R-:W-:-:S06]  /*1160*/  UIMAD UR4, UR8, UR4, UR20 ;  /* 0x00000004080472a4 */ /* 0x000fcc000f8e0214 */
[----:B------:R-:W-:Y:S01]  /*1170*/  IMAD.U32 R49, RZ, RZ, UR4 ;  /* 0x00000004ff317e24 */ /* 0x000fe2000f8e00ff */
[----:B-1----:R-:W-:Y:S06]  /*1180*/  BRA.U UP4, `(.L_x_17) ;  /* 0x0000000104307547 */ /* 0x002fec000b800000 */
[----:B------:R-:W-:Y:S01]  /*1190*/  R2UR UR5, R49 ;  /* 0x00000000310572ca */ /* 0x000fe200000e0000 */
[----:B------:R-:W-:Y:S01]  /*11a0*/  UMOV UR7, 0x3 ;  /* 0x0000000300077882 */ /* 0x000fe20000000000 */
[----:B------:R-:W-:-:S11]  /*11b0*/  R2UR UR4, R50 ;  /* 0x00000000320472ca */ /* 0x000fd600000e0000 */
[----:B------:R-:W-:-:S04]  /*11c0*/  UISETP.NE.AND UP0, UPT, UR5, URZ, UPT ;  /* 0x000000ff0500728c */ /* 0x000fc8000bf05270 */
[----:B------:R-:W-:Y:S02]  /*11d0*/  UISETP.LT.U32.OR UP0, UPT, UR4, 0x2, !UP0 ;  /* 0x000000020400788c */ /* 0x000fe4000c701470 */
[----:B------:R-:W-:Y:S02]  /*11e0*/  ULOP3.LUT UR4, UR4, 0xfffffffe, URZ, 0xc0, !UPT ;  /* 0xfffffffe04047892 */ /* 0x000fe4000f8ec0ff */
[----:B------:R-:W-:Y:S02]  /*11f0*/  USEL UR6, URZ, 0x1, !UP0 ;  /* 0x00000001ff067887 */ /* 0x000fe4000c000000 */
[----:B------:R-:W-:Y:S02]  /*1200*/  USEL UR5, URZ, 0x2, !UP0 ;  /* 0x00000002ff057887 */ /* 0x000fe4000c000000 */
[----:B------:R-:W-:Y:S02]  /*1210*/  USHF.L.U32 UR4, UR7, UR4, URZ ;  /* 0x0000000407047299 */ /* 0x000fe400080006ff */
[----:B------:R-:W-:-:S04]  /*1220*/  UIADD3 UR5, UPT, UPT, UR6, UR5, URZ ;  /* 0x0000000506057290 */ /* 0x000fc8000fffe0ff */
[----:B------:R-:W-:Y:S02]  /*1230*/  IMAD.U32 R0, RZ, RZ, UR4 ;  /* 0x00000004ff007e24 */ /* 0x000fe4000f8e00ff */
[----:B------:R-:W-:-:S07]  /*1240*/  IMAD.U32 R2, RZ, RZ, UR5 ;  /* 0x00000005ff027e24 */ /* 0x000fce000f8e00ff */
.L_x_17:
[----:B------:R-:W1:Y:S01]  /*1250*/  S2UR UR46, SR_CTAID.Z ;  /* 0x00000000002e79c3 */ /* 0x000e620000002700 */
[----:B------:R-:W-:Y:S01]  /*1260*/  UISETP.GE.AND UP0, UPT, UR19, 0x1, UPT ;  /* 0x000000011300788c */ /* 0x000fe2000bf06270 */
[----:B------:R-:W-:-:S08]  /*1270*/  UMOV UR44, UR21 ;  /* 0x00000015002c7c82 */ /* 0x000fd00008000000 */
[----:B------:R-:W-:Y:S05]  /*1280*/  BRA.U !UP0, `(.L_x_18) ;  /* 0x0000000108d47547 */ /* 0x000fea000b800000 */
[----:B------:R-:W2:Y:S01]  /*1290*/  LDCU.128 UR12, c[0x0][0xb10] ;  /* 0x00016200ff0c77ac */ /* 0x000ea20008000c00 */
[----:B------:R-:W3:Y:S01]  /*12a0*/  LDCU UR22, c[0x0][0xb0c] ;  /* 0x00016180ff1677ac */ /* 0x000ee20008000800 */
[----:B------:R-:W4:Y:S01]  /*12b0*/  LDCU UR6, c[0x0][0x370] ;  /* 0x00006e00ff0677ac */ /* 0x000f220008000800 */
[----:B------:R-:W1:Y:S01]  /*12c0*/  LDCU UR7, c[0x0][0x374] ;  /* 0x00006e80ff0777ac */ /* 0x000e620008000800 */
[----:B------:R-:W1:Y:S01]  /*12d0*/  LDCU UR23, c[0x0][0xb20] ;  /* 0x00016400ff1777ac */ /* 0x000e620008000800 */
[----:B--2---:R-:W-:Y:S02]  /*12e0*/  UIMAD.WIDE.U32 UR4, UR21, UR12, URZ ;  /* 0x0000000c150472a5 */ /* 0x004fe4000f8e00ff */
[----:B---3--:R-:W-:Y:S01]  /*12f0*/  UISETP.NE.AND UP0, UPT, UR22, 0x1, UPT ;  /* 0x000000011600788c */ /* 0x008fe2000bf05270 */
[----:B------:R-:W2:Y:S01]  /*1300*/  LDCU.64 UR8, c[0x0][0xb28] ;  /* 0x00016500ff0877ac */ /* 0x000ea20008000a00 */
[----:B----4-:R-:W-:-:S03]  /*1310*/  UIMAD.WIDE.U32 UR10, UR6, UR12, URZ ;  /* 0x0000000c060a72a5 */ /* 0x010fc6000f8e00ff */
[----:B------:R-:W-:Y:S01]  /*1320*/  UMOV UR4, UR5 ;  /* 0x0000000500047c82 */ /* 0x000fe20008000000 */
[----:B------:R-:W-:Y:S02]  /*1330*/  UISETP.NE.AND UP2, UPT, UR19, 0x1, UPT ;  /* 0x000000011300788c */ /* 0x000fe4000bf45270 */
[----:B------:R-:W-:Y:S01]  /*1340*/  USHF.R.U32.HI UR4, URZ, UR13, UR4 ;  /* 0x0000000dff047299 */ /* 0x000fe20008011604 */
[----:B------:R-:W-:Y:S01]  /*1350*/  UMOV UR10, UR11 ;  /* 0x0000000b000a7c82 */ /* 0x000fe20008000000 */
[----:B------:R-:W-:Y:S02]  /*1360*/  UIMAD.WIDE.U32 UR16, UR20, UR15, URZ ;  /* 0x0000000f141072a5 */ /* 0x000fe4000f8e00ff */
[----:B------:R-:W-:Y:S02]  /*1370*/  USEL UR5, UR21, UR4, !UP0 ;  /* 0x0000000415057287 */ /* 0x000fe4000c000000 */
[----:B------:R-:W-:Y:S02]  /*1380*/  @UP0 USHF.R.U32.HI UR6, URZ, UR13, UR10 ;  /* 0x0000000dff060299 */ /* 0x000fe4000801160a */
[----:B------:R-:W-:-:S02]  /*1390*/  UISETP.NE.AND UP0, UPT, UR14, 0x1, UPT ;  /* 0x000000010e00788c */ /* 0x000fc4000bf05270 */
[----:B-1----:R-:W-:Y:S02]  /*13a0*/  UIMAD.WIDE.U32 UR10, UR7, UR15, URZ ;  /* 0x0000000f070a72a5 */ /* 0x002fe4000f8e00ff */
[----:B--2---:R-:W-:Y:S01]  /*13b0*/  UIMAD.WIDE.U32 UR12, UR6, UR8, URZ ;  /* 0x00000008060c72a5 */ /* 0x004fe2000f8e00ff */
[----:B------:R-:W-:Y:S01]  /*13c0*/  UMOV UR4, UR17 ;  /* 0x0000001100047c82 */ /* 0x000fe20008000000 */
[----:B------:R-:W-:-:S03]  /*13d0*/  UIADD3 UR44, UPT, UPT, -UR5, URZ, URZ ;  /* 0x000000ff052c7290 */ /* 0x000fc6000fffe1ff */
[----:B------:R-:W-:Y:S01]  /*13e0*/  UMOV UR10, UR11 ;  /* 0x0000000b000a7c82 */ /* 0x000fe20008000000 */
[----:B------:R-:W-:Y:S02]  /*13f0*/  USHF.R.U32.HI UR4, URZ, UR23, UR4 ;  /* 0x00000017ff047299 */ /* 0x000fe40008011604 */
[----:B------:R-:W-:Y:S01]  /*1400*/  @UP0 USHF.R.U32.HI UR7, URZ, UR23, UR10 ;  /* 0x00000017ff070299 */ /* 0x000fe2000801160a */
[----:B------:R-:W-:Y:S01]  /*1410*/  UMOV UR12, UR13 ;  /* 0x0000000d000c7c82 */ /* 0x000fe20008000000 */
[----:B------:R-:W-:Y:S02]  /*1420*/  USEL UR4, UR20, UR4, !UP0 ;  /* 0x0000000414047287 */ /* 0x000fe4000c000000 */
[----:B------:R-:W-:Y:S02]  /*1430*/  UIMAD.WIDE.U32 UR10, UR7, UR8, URZ ;  /* 0x00000008070a72a5 */ /* 0x000fe4000f8e00ff */
[----:B------:R-:W-:Y:S02]  /*1440*/  @UP2 USHF.R.U32.HI UR6, URZ, UR9, UR12 ;  /* 0x00000009ff062299 */ /* 0x000fe4000801160c */
[----:B------:R-:W-:-:S02]  /*1450*/  UIMAD.WIDE.U32 UR12, UR4, UR8, URZ ;  /* 0x00000008040c72a5 */ /* 0x000fc4000f8e00ff */
[----:B------:R-:W-:Y:S01]  /*1460*/  UIMAD UR44, UR22, UR44, UR21 ;  /* 0x0000002c162c72a4 */ /* 0x000fe2000f8e0215 */
[----:B------:R-:W-:Y:S02]  /*1470*/  UMOV UR10, UR11 ;  /* 0x0000000b000a7c82 */ /* 0x000fe40008000000 */
[----:B------:R-:W-:Y:S02]  /*1480*/  @UP2 USHF.R.U32.HI UR7, URZ, UR9, UR10 ;  /* 0x00000009ff072299 */ /* 0x000fe4000801160a */
[----:B------:R-:W-:Y:S02]  /*1490*/  UIMAD UR10, UR6, UR19, URZ ;  /* 0x00000013060a72a4 */ /* 0x000fe4000f8e02ff */
[----:B------:R-:W-:-:S04]  /*14a0*/  UIMAD UR7, UR7, UR19, URZ ;  /* 0x00000013070772a4 */ /* 0x000fc8000f8e02ff */
[----:B------:R-:W-:-:S03]  /*14b0*/  UISETP.GE.AND UP0, UPT, UR4, UR7, UPT ;  /* 0x000000070400728c */ /* 0x000fc6000bf06270 */
[----:B------:R-:W-:Y:S01]  /*14c0*/  UMOV UR7, UR13 ;  /* 0x0000000d00077c82 */ /* 0x000fe20008000000 */
[----:B------:R-:W-:Y:S02]  /*14d0*/  UISETP.GE.OR UP0, UPT, UR5, UR10, UP0 ;  /* 0x0000000a0500728c */ /* 0x000fe40008706670 */
[----:B------:R-:W-:Y:S02]  /*14e0*/  UIMAD.WIDE.U32 UR10, UR5, UR8, URZ ;  /* 0x00000008050a72a5 */ /* 0x000fe4000f8e00ff */
[----:B------:R-:W-:Y:S02]  /*14f0*/  USHF.R.U32.HI UR7, URZ, UR9, UR7 ;  /* 0x00000009ff077299 */ /* 0x000fe40008011607 */
[----:B------:R-:W-:Y:S02]  /*1500*/  UIADD3 UR10, UPT, UPT, -UR4, URZ, URZ ;  /* 0x000000ff040a7290 */ /* 0x000fe4000fffe1ff */
[----:B------:R-:W-:Y:S02]  /*1510*/  USEL UR7, UR4, UR7, !UP2 ;  /* 0x0000000704077287 */ /* 0x000fe4000d000000 */
[----:B------:R-:W-:Y:S01]  /*1520*/  UIMAD UR10, UR14, UR10, UR20 ;  /* 0x0000000a0e0a72a4 */ /* 0x000fe2000f8e0214 */
[----:B------:R-:W-:-:S02]  /*1530*/  @!UP0 UMOV UR8, UR11 ;  /* 0x0000000b00088c82 */ /* 0x000fc40008000000 */
[----:B------:R-:W-:Y:S02]  /*1540*/  @!UP0 USHF.R.U32.HI UR8, URZ, UR9, UR8 ;  /* 0x00000009ff088299 */ /* 0x000fe40008011608 */
[----:B------:R-:W-:Y:S02]  /*1550*/  UIADD3 UR9, UPT, UPT, -UR7, URZ, URZ ;  /* 0x000000ff07097290 */ /* 0x000fe4000fffe1ff */
[----:B------:R-:W-:Y:S02]  /*1560*/  @!UP0 USEL UR8, UR5, UR8, !UP2 ;  /* 0x0000000805088287 */ /* 0x000fe4000d000000 */
[----:B------:R-:W-:Y:S02]  /*1570*/  UIMAD UR9, UR19, UR9, UR4 ;  /* 0x00000009130972a4 */ /* 0x000fe4000f8e0204 */
[----:B------:R-:W-:Y:S02]  /*1580*/  @!UP0 UIADD3 UR7, UPT, UPT, UR7, -UR8, URZ ;  /* 0x8000000807078290 */ /* 0x000fe4000fffe0ff */
[----:B------:R-:W-:-:S02]  /*1590*/  @!UP0 UIMAD UR6, UR9, UR6, UR8 ;  /* 0x00000006090682a4 */ /* 0x000fc4000f8e0208 */
[----:B------:R-:W-:-:S04]  /*15a0*/  @!UP0 UIMAD UR4, UR7, UR19, UR5 ;  /* 0x00000013070482a4 */ /* 0x000fc8000f8e0205 */
[----:B------:R-:W-:Y:S01]  /*15b0*/  UIMAD UR20, UR4, UR14, UR10 ;  /* 0x0000000e041472a4 */ /* 0x000fe2000f8e020a */
[----:B------:R-:W-:Y:S02]  /*15c0*/  @!UP0 UMOV UR5, UR6 ;  /* 0x0000000600058c82 */ /* 0x000fe40008000000 */
[----:B------:R-:W-:-:S12]  /*15d0*/  UIMAD UR44, UR5, UR22, UR44 ;  /* 0x00000016052c72a4 */ /* 0x000fd8000f8e022c */
.L_x_18:
[----:B------:R-:W-:-:S09]  /*15e0*/  UISETP.NE.AND UP0, UPT, UR24, 0x1, UPT ;  /* 0x000000011800788c */ /* 0x000fd2000bf05270 */
[----:B------:R-:W-:Y:S05]  /*15f0*/  BRA.U UP0, `(.L_x_19) ;  /* 0x0000000100407547 */ /* 0x000fea000b800000 */
[----:B------:R-:W2:Y:S01]  /*1600*/  LDCU.128 UR8, c[0x0][0xb10] ;  /* 0x00016200ff0877ac */ /* 0x000ea20008000c00 */
[----:B------:R-:W3:Y:S01]  /*1610*/  LDCU UR12, c[0x0][0xb0c] ;  /* 0x00016180ff0c77ac */ /* 0x000ee20008000800 */
[----:B------:R-:W4:Y:S01]  /*1620*/  LDCU UR13, c[0x0][0xb20] ;  /* 0x00016400ff0d77ac */ /* 0x000f220008000800 */
[----:B--2---:R-:W-:Y:S02]  /*1630*/  UIMAD.WIDE.U32 UR4, UR44, UR8, URZ ;  /* 0x000000082c0472a5 */ /* 0x004fe4000f8e00ff */
[----:B------:R-:W-:Y:S02]  /*1640*/  UIMAD.WIDE.U32 UR6, UR20, UR11, URZ ;  /* 0x0000000b140672a5 */ /* 0x000fe4000f8e00ff */
[----:B---3--:R-:W-:Y:S02]  /*1650*/  UISETP.NE.AND UP0, UPT, UR12, 0x1, UPT ;  /* 0x000000010c00788c */ /* 0x008fe4000bf05270 */
[----:B------:R-:W-:-:S03]  /*1660*/  USHF.R.U32.HI UR5, URZ, UR9, UR5 ;  /* 0x00000009ff057299 */ /* 0x000fc60008011605 */
[----:B------:R-:W-:Y:S01]  /*1670*/  UMOV UR4, UR7 ;  /* 0x0000000700047c82 */ /* 0x000fe20008000000 */
[----:B------:R-:W-:Y:S02]  /*1680*/  USEL UR5, UR44, UR5, !UP0 ;  /* 0x000000052c057287 */ /* 0x000fe4000c000000 */
[----:B------:R-:W-:Y:S02]  /*1690*/  UISETP.NE.AND UP0, UPT, UR10, 0x1, UPT ;  /* 0x000000010a00788c */ /* 0x000fe4000bf05270 */
[----:B----4-:R-:W-:-:S04]  /*16a0*/  USHF.R.U32.HI UR4, URZ, UR13, UR4 ;  /* 0x0000000dff047299 */ /* 0x010fc80008011604 */
[----:B------:R-:W-:-:S04]  /*16b0*/  USEL UR4, UR20, UR4, !UP0 ;  /* 0x0000000414047287 */ /* 0x000fc8000c000000 */
[----:B------:R-:W-:Y:S02]  /*16c0*/  UIADD3 UR6, UPT, UPT, -UR4, UR5, URZ ;  /* 0x0000000504067290 */ /* 0x000fe4000fffe1ff */
[----:B------:R-:W-:Y:S02]  /*16d0*/  UIADD3 UR4, UPT, UPT, UR4, -UR5, URZ ;  /* 0x8000000504047290 */ /* 0x000fe4000fffe0ff */
[----:B------:R-:W-:Y:S02]  /*16e0*/  UIMAD UR20, UR6, UR10, UR20 ;  /* 0x0000000a061472a4 */ /* 0x000fe4000f8e0214 */
[----:B------:R-:W-:-:S12]  /*16f0*/  UIMAD UR44, UR4, UR12, UR44 ;  /* 0x0000000c042c72a4 */ /* 0x000fd8000f8e022c */
.L_x_19:
[----:B------:R-:W-:Y:S05]  /*1700*/  BRA.U !UP6, `(.L_x_20) ;  /* 0x000000010e0c7547 */ /* 0x000fea000b800000 */
[----:B------:R-:W-:Y:S01]  /*1710*/  UCGABAR_WAIT ;  /* 0x0000000000007dc7 */ /* 0x000fe20008000000 */
[----:B------:R-:W-:Y:S01]  /*1720*/  CCTL.IVALL ;  /* 0x00000000ff00798f */ /* 0x000fe20002000000 */
[----:B------:R-:W-:Y:S05]  /*1730*/  BRA `(.L_x_21) ;  /* 0x0000000000047947 */ /* 0x000fea0003800000 */
.L_x_20:
[----:B------:R-:W-:Y:S06]  /*1740*/  BAR.SYNC.DEFER_BLOCKING 0x0 ;  /* 0x0000000000007b1d */ /* 0x000fec0000010000 */
.L_x_21:
[----:B------:R-:W-:Y:S05]  /*1750*/  BRA.U UP5, `(.L_x_22) ;  /* 0x0000001d05ec7547 */ /* 0x000fea000b800000 */
[----:B------:R-:W2:Y:S01]  /*1760*/  LDCU UR5, c[0x0][0x388] ;  /* 0x00007100ff0577ac */ /* 0x000ea20008000800 */
[----:B------:R-:W-:Y:S01]  /*1770*/  PLOP3.LUT P1, PT, PT, PT, UP3, 0x80, 0x8 ;  /* 0x000000000008781c */ /* 0x000fe20003f2f038 */
[----:B------:R-:W-:Y:S01]  /*1780*/  IMAD.MOV.U32 R2, RZ, RZ, RZ ;  /* 0x000000ffff027224 */ /* 0x000fe200078e00ff */
[----:B------:R-:W-:Y:S01]  /*1790*/  ISETP.EQ.OR P2, PT, R3, RZ, P3 ;  /* 0x000000ff0300720c */ /* 0x000fe20001f42670 */
[----:B------:R-:W3:Y:S01]  /*17a0*/  LDCU UR6, c[0x0][0x38c] ;  /* 0x00007180ff0677ac */ /* 0x000ee20008000800 */
[----:B------:R-:W-:Y:S01]  /*17b0*/  PLOP3.LUT P1, PT, P1, PT, PT, 0x8, 0x80 ;  /* 0x000000000080781c */ /* 0x000fe20000f2e170 */
[----:B------:R-:W4:Y:S01]  /*17c0*/  LDCU UR48, c[0x0][0x390] ;  /* 0x00007200ff3077ac */ /* 0x000f220008000800 */
[----:B------:R-:W-:Y:S01]  /*17d0*/  UISETP.NE.AND UP1, UPT, UR18, URZ, UPT ;  /* 0x000000ff1200728c */ /* 0x000fe2000bf25270 */
[----:B------:R-:W1:Y:S01]  /*17e0*/  LDCU UR47, c[0x0][0x370] ;  /* 0x00006e00ff2f77ac */ /* 0x000e620008000800 */
[----:B--2---:R-:W-:Y:S01]  /*17f0*/  UIADD3 UR5, UPT, UPT, UR5, 0x3f, URZ ;  /* 0x0000003f05057890 */ /* 0x004fe2000fffe0ff */
[----:B------:R-:W2:Y:S03]  /*1800*/  LDCU.64 UR36, c[0x0][0x348] ;  /* 0x00006900ff2477ac */ /* 0x000ea60008000a00 */
[----:B------:R-:W-:-:S02]  /*1810*/  USHF.R.S32.HI UR4, URZ, 0x1f, UR5 ;  /* 0x0000001fff047899 */ /* 0x000fc40008011405 */
[----:B------:R-:W-:Y:S02]  /*1820*/  USHF.L.U32 UR51, UR21, 0x6, URZ ;  /* 0x0000000615337899 */ /* 0x000fe400080006ff */
[----:B------:R-:W-:Y:S02]  /*1830*/  ULEA.HI UR4, UR4, UR5, URZ, 0x6 ;  /* 0x0000000504047291 */ /* 0x000fe4000f8f30ff */
[----:B------:R-:W-:Y:S02]  /*1840*/  USHF.L.U32 UR5, UR21, 0x5, URZ ;  /* 0x0000000515057899 */ /* 0x000fe400080006ff */
[----:B------:R-:W-:Y:S02]  /*1850*/  USHF.R.S32.HI UR4, URZ, 0x6, UR4 ;  /* 0x00000006ff047899 */ /* 0x000fe40008011404 */
[----:B------:R-:W-:Y:S02]  /*1860*/  ULOP3.LUT UR50, UR5, 0x20, URZ, 0xc0, !UPT ;  /* 0x0000002005327892 */ /* 0x000fe4000f8ec0ff */
[----:B---3--:R-:W-:Y:S01]  /*1870*/  UIMAD UR4, UR4, UR6, URZ ;  /* 0x00000006040472a4 */ /* 0x008fe2000f8e02ff */
[----:B-1----:R-:W1:Y:S03]  /*1880*/  LDCU UR46, c[0x0][0x374] ;  /* 0x00006e80ff2e77ac */ /* 0x002e660008000800 */
[----:B----4-:R-:W-:-:S02]  /*1890*/  UIMAD UR48, UR4, UR48, URZ ;  /* 0x00000030043072a4 */ /* 0x010fc4000f8e02ff */
[----:B------:R-:W-:Y:S02]  /*18a0*/  USEL UR33, UR53, 0x2, UP1 ;  /* 0x0000000235217887 */ /* 0x000fe40008800000 */
[----:B------:R-:W-:Y:S02]  /*18b0*/  UISETP.NE.AND UP2, UPT, UR48, URZ, UPT ;  /* 0x000000ff3000728c */ /* 0x000fe4000bf45270 */
[----:B------:R-:W-:Y:S01]  /*18c0*/  UISETP.LT.U32.AND UP0, UPT, UR48, 0x11, UPT ;  /* 0x000000113000788c */ /* 0x000fe2000bf01070 */
[----:B------:R-:W-:Y:S01]  /*18d0*/  UMOV UR23, 0x1 ;  /* 0x0000000100177882 */ /* 0x000fe20000000000 */
[----:B------:R-:W-:Y:S02]  /*18e0*/  UMOV UR26, URZ ;  /* 0x000000ff001a7c82 */ /* 0x000fe40008000000 */
[----:B------:R-:W-:Y:S01]  /*18f0*/  USEL UR4, UR48, 0x11, UP0 ;  /* 0x0000001130047887 */ /* 0x000fe20008000000 */
[----:B------:R-:W-:Y:S01]  /*1900*/  UMOV UR27, URZ ;  /* 0x000000ff001b7c82 */ /* 0x000fe20008000000 */
[----:B------:R-:W-:-:S02]  /*1910*/  UMOV UR34, URZ ;  /* 0x000000ff00227c82 */ /* 0x000fc40008000000 */
[----:B------:R-:W-:Y:S02]  /*1920*/  UIADD3 UR5, UPT, UPT, UR4, -0x1, URZ ;  /* 0xffffffff04057890 */ /* 0x000fe4000fffe0ff */
[----:B------:R-:W-:Y:S02]  /*1930*/  @!UP2 UIADD3 UR5, UPT, UPT, UR4, URZ, URZ ;  /* 0x000000ff0405a290 */ /* 0x000fe4000fffe0ff */
[----:B------:R-:W-:Y:S02]  /*1940*/  UIADD3 UR45, UPT, UPT, UR48, -UR4, URZ ;  /* 0x80000004302d7290 */ /* 0x000fe4000fffe0ff */
[----:B-12---:R-:W-:-:S12]  /*1950*/  UIADD3 UR49, UPT, UPT, UR5, 0x1, URZ ;  /* 0x0000000105317890 */ /* 0x006fd8000fffe0ff */
.L_x_40:
[----:B------:R-:W1:Y:S01]  /*1960*/  S2UR UR25, SR_CgaCtaId ;  /* 0x00000000001979c3 */ /* 0x000e620000008800 */
[----:B------:R-:W-:Y:S01]  /*1970*/  UMOV UR4, 0x400 ;  /* 0x0000040000047882 */ /* 0x000fe20000000000 */
[----:B------:R-:W-:Y:S01]  /*1980*/  MOV R0, UR23 ;  /* 0x0000001700007c02 */ /* 0x000fe20008000f00 */
[----:B------:R-:W-:Y:S02]  /*1990*/  UISETP.NE.AND UP0, UPT, UR48, URZ, UPT ;  /* 0x000000ff3000728c */ /* 0x000fe4000bf05270 */
[----:B------:R-:W-:Y:S01]  /*19a0*/  ULEA UR10, UR20, UR50, 0x6 ;  /* 0x00000032140a7291 */ /* 0x000fe2000f8e30ff */
[----:B------:R-:W-:Y:S01]  /*19b0*/  SHF.L.U32 R0, R0, 0x1f, RZ ;  /* 0x0000001f00007819 */ /* 0x000fe200000006ff */
[----:B------:R-:W-:Y:S01]  /*19c0*/  UMOV UR24, URZ ;  /* 0x000000ff00187c82 */ /* 0x000fe20008000000 */
[----:B------:R-:W-:Y:S01]  /*19d0*/  UMOV UR13, URZ ;  /* 0x000000ff000d7c82 */ /* 0x000fe20008000000 */
[----:B------:R-:W-:Y:S01]  /*19e0*/  UMOV UR12, URZ ;  /* 0x000000ff000c7c82 */ /* 0x000fe20008000000 */
[----:B-1----:R-:W-:-:S04]  /*19f0*/  ULEA UR25, UR25, UR4, 0x18 ;  /* 0x0000000419197291 */ /* 0x002fc8000f8ec0ff */
[----:B------:R-:W-:-:S09]  /*1a00*/  ULEA UR4, UR26, UR25, 0x3 ;  /* 0x000000191a047291 */ /* 0x000fd2000f8e18ff */
[----:B------:R1:W2:Y:S01]  /*1a10*/  SYNCS.PHASECHK.TRANS64.TRYWAIT P0, [UR4+0x88], R0 ;  /* 0x00008800ff0075a7 */ /* 0x0002a20008001104 */
[----:B------:R-:W-:-:S04]  /*1a20*/  ULEA.HI UR4, UR44, UR44, URZ, 0x1 ;  /* 0x0000002c2c047291 */ /* 0x000fc8000f8f08ff */
[----:B------:R-:W-:-:S04]  /*1a30*/  USHF.L.U32 UR4, UR4, 0x6, URZ ;  /* 0x0000000604047899 */ /* 0x000fc800080006ff */
[----:B------:R-:W-:-:S04]  /*1a40*/  ULOP3.LUT UR4, UR4, 0xffffff80, URZ, 0xc0, !UPT ;  /* 0xffffff8004047892 */ /* 0x000fc8000f8ec0ff */
[----:B------:R-:W-:Y:S01]  /*1a50*/  ULOP3.LUT UR35, UR4, 0x40, UR51, 0xf8, !UPT ;  /* 0x0000004004237892 */ /* 0x000fe2000f8ef833 */
[----:B------:R-:W-:Y:S11]  /*1a60*/  BRA.U !UP0, `(.L_x_23) ;  /* 0x0000000508607547 */ /* 0x000ff6000b800000 */
[----:B------:R-:W3:Y:S01]  /*1a70*/  LDCU.128 UR16, c[0x0][0x480] ;  /* 0x00009000ff1077ac */ /* 0x000ee20008000c00 */
[----:B------:R-:W4:Y:S01]  /*1a80*/  LDCU.64 UR20, c[0x0][0x490] ;  /* 0x00009200ff1477ac */ /* 0x000f220008000a00 */
[----:B------:R-:W1:Y:S01]  /*1a90*/  LDCU.64 UR12, c[0x0][0x4b0] ;  /* 0x00009600ff0c77ac */ /* 0x000e620008000a00 */
[----:B------:R-:W1:Y:S01]  /*1aa0*/  LDCU.64 UR8, c[0x0][0x4d0] ;  /* 0x00009a00ff0877ac */ /* 0x000e620008000a00 */
[----:B------:R-:W1:Y:S01]  /*1ab0*/  LDCU UR43, c[0x0][0x390] ;  /* 0x00007200ff2b77ac */ /* 0x000e620008000800 */
[----:B---3--:R-:W-:Y:S02]  /*1ac0*/  UIMAD.WIDE.U32 UR4, UR35, UR17, URZ ;  /* 0x00000011230472a5 */ /* 0x008fe4000f8e00ff */
[----:B------:R-:W-:Y:S01]  /*1ad0*/  UISETP.NE.AND UP0, UPT, UR16, 0x1, UPT ;  /* 0x000000011000788c */ /* 0x000fe2000bf05270 */
[----:B------:R-:W3:Y:S04]  /*1ae0*/  LDCU UR44, c[0x0][0x38c] ;  /* 0x00007180ff2c77ac */ /* 0x000ee80008000800 */
[----:B------:R-:W-:Y:S01]  /*1af0*/  UMOV UR4, UR5 ;  /* 0x0000000500047c82 */ /* 0x000fe20008000000 */
[----:B------:R-:W1:Y:S01]  /*1b00*/  LDCU.64 UR14, c[0x0][0x4b8] ;  /* 0x00009700ff0e77ac */ /* 0x000e620008000a00 */
[----:B------:R-:W-:-:S02]  /*1b10*/  USHF.R.U32.HI UR6, URZ, UR18, UR4 ;  /* 0x00000012ff067299 */ /* 0x000fc40008011604 */
[----:B------:R-:W-:Y:S02]  /*1b20*/  UIADD3 UR34, UPT, UPT, UR49, UR27, URZ ;  /* 0x0000001b31227290 */ /* 0x000fe4000fffe0ff */
[----:B------:R-:W-:Y:S02]  /*1b30*/  USEL UR6, UR35, UR6, !UP0 ;  /* 0x0000000623067287 */ /* 0x000fe4000c000000 */
[----:B------:R-:W-:Y:S02]  /*1b40*/  UISETP.NE.AND UP0, UPT, UR19, 0x1, UPT ;  /* 0x000000011300788c */ /* 0x000fe4000bf05270 */
[----:B----4-:R-:W-:Y:S02]  /*1b50*/  UIMAD.WIDE.U32 UR4, UR6, UR20, URZ ;  /* 0x00000014060472a5 */ /* 0x010fe4000f8e00ff */
[----:B------:R-:W-:Y:S01]  /*1b60*/  UIADD3 UR7, UPT, UPT, -UR6, URZ, URZ ;  /* 0x000000ff06077290 */ /* 0x000fe2000fffe1ff */
[----:B------:R-:W-:-:S03]  /*1b70*/  UMOV UR24, URZ ;  /* 0x000000ff00187c82 */ /* 0x000fc60008000000 */
[----:B------:R-:W-:Y:S01]  /*1b80*/  UIMAD UR7, UR16, UR7, UR35 ;  /* 0x00000007100772a4 */ /* 0x000fe2000f8e0223 */
[----:B------:R-:W-:Y:S02]  /*1b90*/  UMOV UR4, UR5 ;  /* 0x0000000500047c82 */ /* 0x000fe40008000000 */
[----:B------:R-:W-:Y:S02]  /*1ba0*/  USHF.R.U32.HI UR21, URZ, UR21, UR4 ;  /* 0x00000015ff157299 */ /* 0x000fe40008011604 */
[----:B------:R-:W4:Y:S02]  /*1bb0*/  LDCU.64 UR4, c[0x0][0x4d8] ;  /* 0x00009b00ff0477ac */ /* 0x000f240008000a00 */
[----:B------:R-:W-:-:S04]  /*1bc0*/  USEL UR21, UR6, UR21, !UP0 ;  /* 0x0000001506157287 */ /* 0x000fc8000c000000 */
[----:B------:R-:W-:-:S04]  /*1bd0*/  UIADD3 UR20, UPT, UPT, -UR21, URZ, URZ ;  /* 0x000000ff15147290 */ /* 0x000fc8000fffe1ff */
[----:B------:R-:W-:Y:S02]  /*1be0*/  UIMAD UR20, UR19, UR20, UR6 ;  /* 0x00000014131472a4 */ /* 0x000fe4000f8e0206 */
[----:B-1----:R-:W-:Y:S02]  /*1bf0*/  UIMAD UR19, UR7, UR12, UR8 ;  /* 0x0000000c071372a4 */ /* 0x002fe4000f8e0208 */
[----:B------:R-:W-:Y:S01]  /*1c00*/  UIMAD UR20, UR20, UR13, UR9 ;  /* 0x0000000d141472a4 */ /* 0x000fe2000f8e0209 */
[----:B------:R-:W-:Y:S01]  /*1c10*/  UMOV UR6, UR26 ;  /* 0x0000001a00067c82 */ /* 0x000fe20008000000 */
[----:B------:R-:W-:Y:S01]  /*1c20*/  UMOV UR12, URZ ;  /* 0x000000ff000c7c82 */ /* 0x000fe20008000000 */
[----:B---3--:R-:W-:-:S09]  /*1c30*/  UMOV UR13, URZ ;  /* 0x000000ff000d7c82 */ /* 0x008fd20008000000 */
.L_x_29:
[----:B------:R-:W-:Y:S01]  /*1c40*/  @!P3 MOV R3, 0x6000 ;  /* 0x000060000003b802 */ /* 0x000fe20000000f00 */
[----:B------:R-:W-:Y:S01]  /*1c50*/  ULEA UR17, UR6, UR25, 0x3 ;  /* 0x0000001906117291 */ /* 0x000fe2000f8e18ff */
[----:B-12---:R-:W-:Y:S11]  /*1c60*/  @P0 BRA `(.L_x_24) ;  /* 0x0000000000100947 */ /* 0x006ff60003800000 */
[----:B------:R-:W-:Y:S04]  /*1c70*/  MOV R4, UR23 ;  /* 0x0000001700047c02 */ /* 0x000fe80008000f00 */
[----:B------:R-:W-:Y:S04]  /*1c80*/  SHF.L.U32 R4, R4, 0x1f, RZ ;  /* 0x0000001f04047819 */ /* 0x000fe800000006ff */
[----:B------:R-:W1:Y:S02]  /*1c90*/  SYNCS.PHASECHK.TRANS64.TRYWAIT P0, [UR17+0x88], R4 ;  /* 0x00008804ff0075a7 */ /* 0x000e640008001111 */
[----:B-1----:R-:W-:Y:S05]  /*1ca0*/  @!P0 BRA `(.L_x_25) ;  /* 0x0000006800c08947 */ /* 0x002fea0003800000 */
.L_x_24:
[----:B------:R2:W-:Y:S01]  /*1cb0*/  @!P3 SYNCS.ARRIVE.TRANS64 RZ, [UR17], R3 ;  /* 0x00000003ffffb9a7 */ /* 0x0005e20008000011 */
[----:B------:R-:W-:Y:S04]  /*1cc0*/  ULOP3.LUT UR7, UR33, 0x2, URZ, 0xfc, !UPT ;  /* 0x0000000221077892 */ /* 0x000fe8000f8efcff */
[----:B------:R-:W-:Y:S09]  /*1cd0*/  UISETP.NE.AND UP0, UPT, UR7, 0x2, UPT ;  /* 0x000000020700788c */ /* 0x000ff2000bf05270 */
[----:B------:R-:W-:Y:S05]  /*1ce0*/  BRA.U UP0, `(.L_x_26) ;  /* 0x0000000100047547 */ /* 0x000fea000b800000 */
[----:B----4-:R-:W-:Y:S05]  /*1cf0*/  BPT.TRAP 0x1 ;  /* 0x000000040000795c */ /* 0x010fea0000300000 */
.L_x_26:
[----:B------:R-:W-:Y:S04]  /*1d00*/  BSSY.RECONVERGENT B0, `(.L_x_27) ;  /* 0x0000003000007945 */ /* 0x000fe80003800200 */
[----:B------:R-:W-:Y:S05]  /*1d10*/  @P2 BRA `(.L_x_28) ;  /* 0x0000000000042947 */ /* 0x000fea0003800000 */
[----:B----4-:R-:W-:Y:S05]  /*1d20*/  BPT.TRAP 0x1 ;  /* 0x000000040000795c */ /* 0x010fea0000300000 */
.L_x_28:
[----:B----4-:R-:W-:Y:S05]  /*1d30*/  BSYNC.RECONVERGENT B0 ;  /* 0x0000000000007941 */ /* 0x010fea0003800200 */
.L_x_27:
[----:B------:R-:W-:Y:S02]  /*1d40*/  UIADD3 UR7, UPT, UPT, UR6, 0x1, URZ ;  /* 0x0000000106077890 */ /* 0x000fe4000fffe0ff */
[----:B------:R-:W-:Y:S02]  /*1d50*/  ULEA UR16, UR6, UR25, 0xd ;  /* 0x0000001906107291 */ /* 0x000fe4000f8e68ff */
[----:B------:R-:W-:Y:S02]  /*1d60*/  UISETP.NE.AND UP0, UPT, UR7, 0x11, UPT ;  /* 0x000000110700788c */ /* 0x000fe4000bf05270 */
[----:B------:R-:W-:Y:S02]  /*1d70*/  UIADD3 UR30, UP1, UPT, UR36, 0x80, URZ ;  /* 0x00000080241e7890 */ /* 0x000fe4000ff3e0ff */
[----:B------:R-:W-:Y:S02]  /*1d80*/  USEL UR8, URZ, 0x1, UP0 ;  /* 0x00000001ff087887 */ /* 0x000fe40008000000 */
[----:B------:R-:W-:Y:S02]  /*1d90*/  USEL UR26, UR7, URZ, UP0 ;  /* 0x000000ff071a7287 */ /* 0x000fe40008000000 */
[----:B------:R-:W-:Y:S02]  /*1da0*/  ULOP3.LUT UR23, UR23, UR8, URZ, 0x3c, !UPT ;  /* 0x0000000817177292 */ /* 0x000fe4000f8e3cff */
[----:B------:R-:W-:Y:S02]  /*1db0*/  ULEA UR7, UR26, UR25, 0x3 ;  /* 0x000000191a077291 */ /* 0x000fe4000f8e18ff */
[----:B------:R-:W-:Y:S02]  /*1dc0*/  ULEA UR8, UR6, UR25, 0xc ;  /* 0x0000001906087291 */ /* 0x000fe4000f8e60ff */
[----:B------:R-:W-:Y:S01]  /*1dd0*/  ULOP3.LUT UR17, UR17, 0xfefffff8, URZ, 0xc0, !UPT ;  /* 0xfefffff811117892 */ /* 0x000fe2000f8ec0ff */
[----:B-1----:R-:W-:Y:S01]  /*1de0*/  MOV R0, UR23 ;  /* 0x0000001700007c02 */ /* 0x002fe20008000f00 */
[----:B------:R-:W-:Y:S02]  /*1df0*/  USHF.L.U32 UR18, UR24, 0x6, URZ ;  /* 0x0000000618127899 */ /* 0x000fe400080006ff */
[----:B------:R-:W-:Y:S01]  /*1e00*/  UIADD3.X UR31, UPT, UPT, URZ, UR37, URZ, UP1, !UPT ;  /* 0x00000025ff1f7290 */ /* 0x000fe20008ffe4ff */
[----:B------:R-:W-:Y:S01]  /*1e10*/  SHF.L.U32 R0, R0, 0x1f, RZ ;  /* 0x0000001f00007819 */ /* 0x000fe200000006ff */
[----:B------:R-:W-:Y:S02]  /*1e20*/  UIADD3 UR16, UPT, UPT, UR16, 0x3300, URZ ;  /* 0x0000330010107890 */ /* 0x000fe4000fffe0ff */
[----:B------:R-:W-:Y:S01]  /*1e30*/  UIADD3 UR28, UP0, UPT, UR36, 0x180, URZ ;  /* 0x00000180241c7890 */ /* 0x000fe2000ff1e0ff */
[----:B------:R3:W1:Y:S01]  /*1e40*/  SYNCS.PHASECHK.TRANS64.TRYWAIT P0, [UR7+0x88], R0 ;  /* 0x00008800ff0075a7 */ /* 0x0006620008001107 */
[----:B------:R-:W-:Y:S02]  /*1e50*/  UIMAD UR7, UR12, UR14, UR4 ;  /* 0x0000000e0c0772a4 */ /* 0x000fe4000f8e0204 */
[----:B------:R-:W-:Y:S02]  /*1e60*/  UIMAD UR6, UR13, UR15, UR5 ;  /* 0x0000000f0d0672a4 */ /* 0x000fe4000f8e0205 */
[----:B------:R-:W-:Y:S02]  /*1e70*/  UIADD3.X UR29, UPT, UPT, URZ, UR37, URZ, UP0, !UPT ;  /* 0x00000025ff1d7290 */ /* 0x000fe400087fe4ff */
[----:B------:R-:W-:Y:S02]  /*1e80*/  UPRMT UR6, UR7, 0x40, UR6 ;  /* 0x0000004007067896 */ /* 0x000fe40008000006 */
[----:B------:R-:W-:Y:S02]  /*1e90*/  UIADD3 UR8, UPT, UPT, UR8, 0x25300, URZ ;  /* 0x0002530008087890 */ /* 0x000fe4000fffe0ff */
[----:B------:R-:W-:Y:S02]  /*1ea0*/  UPRMT UR6, UR6, 0x5410, URZ ;  /* 0x0000541006067896 */ /* 0x000fe400080000ff */
[----:B------:R-:W-:Y:S02]  /*1eb0*/  UIADD3 UR32, UPT, UPT, UR12, 0x1, URZ ;  /* 0x000000010c207890 */ /* 0x000fe4000fffe0ff */
[----:B------:R-:W-:Y:S02]  /*1ec0*/  UIADD3 UR22, UPT, UPT, UR13, 0x1, URZ ;  /* 0x000000010d167890 */ /* 0x000fe4000fffe0ff */
[----:B------:R-:W-:Y:S02]  /*1ed0*/  UISETP.NE.AND UP2, UPT, UR32, UR44, UPT ;  /* 0x0000002c2000728c */ /* 0x000fe4000bf45270 */
[----:B------:R-:W-:Y:S02]  /*1ee0*/  UIADD3 UR27, UPT, UPT, UR27, 0x1, URZ ;  /* 0x000000011b1b7890 */ /* 0x000fe4000fffe0ff */
[----:B------:R-:W-:Y:S01]  /*1ef0*/  UIADD3 UR7, UPT, UPT, UR24, 0x1, URZ ;  /* 0x0000000118077890 */ /* 0x000fe2000fffe0ff */
[----:B------:R-:W-:Y:S01]  /*1f00*/  UMOV UR40, 0x0 ;  /* 0x0000000000287882 */ /* 0x000fe20000000000 */
[----:B------:R-:W-:Y:S01]  /*1f10*/  UMOV UR41, 0x10000000 ;  /* 0x1000000000297882 */ /* 0x000fe20000000000 */
[----:B------:R-:W-:Y:S01]  /*1f20*/  UMOV UR9, UR17 ;  /* 0x0000001100097c82 */ /* 0x000fe20008000000 */
[----:B------:R4:W-:Y:S01]  /*1f30*/  UTMALDG.4D.IM2COL.2CTA [UR16], [UR30], UR6, desc[UR40] ;  /* 0x000028101e0073b4 */ /* 0x0009e20008259006 */
[----:B------:R-:W-:Y:S02]  /*1f40*/  UMOV UR11, UR18 ;  /* 0x00000012000b7c82 */ /* 0x000fe40008000000 */
[----:B------:R-:W-:Y:S04]  /*1f50*/  @UP2 UIADD3 UR22, UPT, UPT, UR13, URZ, URZ ;  /* 0x000000ff0d162290 */ /* 0x000fe8000fffe0ff */
[----:B------:R-:W-:Y:S01]  /*1f60*/  UISETP.NE.AND UP0, UPT, UR22, UR43, UPT ;  /* 0x0000002b1600728c */ /* 0x000fe2000bf05270 */
[----:B------:R2:W-:Y:S10]  /*1f70*/  UTMALDG.4D.2CTA [UR8], [UR28], desc[UR40] ;  /* 0x000028081c0075b4 */ /* 0x0005f40008219000 */
[----:B------:R-:W-:Y:S07]  /*1f80*/  @UP0 UIADD3 UR7, UPT, UPT, UR24, URZ, URZ ;  /* 0x000000ff18070290 */ /* 0x000fee000fffe0ff */
[----:B------:R-:W-:Y:S01]  /*1f90*/  UMOV UR24, UR7 ;  /* 0x0000000700187c82 */ /* 0x000fe20008000000 */
[----:B----4-:R-:W-:Y:S01]  /*1fa0*/  UMOV UR6, UR26 ;  /* 0x0000001a00067c82 */ /* 0x010fe20008000000 */
[----:B--2---:R-:W-:Y:S02]  /*1fb0*/  USEL UR13, UR22, URZ, UP0 ;  /* 0x000000ff160d7287 */ /* 0x004fe40008000000 */
[----:B------:R-:W-:Y:S02]  /*1fc0*/  UISETP.NE.AND UP0, UPT, UR27, UR34, UPT ;  /* 0x000000221b00728c */ /* 0x000fe4000bf05270 */
[----:B------:R-:W-:Y:S07]  /*1fd0*/  USEL UR12, UR32, URZ, UP2 ;  /* 0x000000ff200c7287 */ /* 0x000fee0009000000 */
[----:B---3--:R-:W-:Y:S05]  /*1fe0*/  BRA.U UP0, `(.L_x_29) ;  /* 0xfffffffd00147547 */ /* 0x008fea000b83ffff */
.L_x_23:
[----:B------:R-:W-:Y:S01]  /*1ff0*/  ULEA UR4, UR26, UR25, 0x3 ;  /* 0x000000191a047291 */ /* 0x000fe2000f8e18ff */
[----:B-1----:R-:W-:Y:S01]  /*2000*/  MOV R0, UR23 ;  /* 0x0000001700007c02 */ /* 0x002fe20008000f00 */
[----:B------:R-:W-:Y:S01]  /*2010*/  @!P1 SYNCS.ARRIVE.TRANS64.A1T0 RZ, [UR25+0x148], RZ ;  /* 0x000148ffffff99a7 */ /* 0x000fe20008100019 */
[----:B------:R-:W-:Y:S02]  /*2020*/  UISETP.GE.AND UP0, UPT, UR45, 0x1, UPT ;  /* 0x000000012d00788c */ /* 0x000fe4000bf06270 */
[----:B------:R-:W-:-:S04]  /*2030*/  SHF.L.U32 R0, R0, 0x1f, RZ ;  /* 0x0000001f00007819 */ /* 0x000fc800000006ff */
[----:B--2---:R1:W2:Y:S03]  /*2040*/  SYNCS.PHASECHK.TRANS64.TRYWAIT P0, [UR4+0x88], R0 ;  /* 0x00008800ff0075a7 */ /* 0x0042a60008001104 */
[----:B------:R-:W-:Y:S05]  /*2050*/  BRA.U !UP0, `(.L_x_30) ;  /* 0x00000005085c7547 */ /* 0x000fea000b800000 */
        /* <DEDUP_REMOVED lines=16> */
[----:B------:R-:W-:-:S03]  /*2160*/  UMOV UR32, UR45 ;  /* 0x0000002d00207c82 */ /* 0x000fc60008000000 */
        /* <DEDUP_REMOVED lines=9> */
[----:B---3--:R-:W-:-:S11]  /*2200*/  UMOV UR6, UR26 ;  /* 0x0000001a00067c82 */ /* 0x008fd60008000000 */
.L_x_36:
[----:B------:R-:W-:Y:S01]  /*2210*/  @!P3 MOV R3, 0x6000 ;  /* 0x000060000003b802 */ /* 0x000fe20000000f00 */
[----:B------:R-:W-:Y:S01]  /*2220*/  ULEA UR17, UR6, UR25, 0x3 ;  /* 0x0000001906117291 */ /* 0x000fe2000f8e18ff */
[----:B-12---:R-:W-:Y:S11]  /*2230*/  @P0 BRA `(.L_x_31) ;  /* 0x0000000000100947 */ /* 0x006ff60003800000 */
[----:B------:R-:W-:Y:S04]  /*2240*/  MOV R4, UR23 ;  /* 0x0000001700047c02 */ /* 0x000fe80008000f00 */
[----:B------:R-:W-:Y:S04]  /*2250*/  SHF.L.U32 R4, R4, 0x1f, RZ ;  /* 0x0000001f04047819 */ /* 0x000fe800000006ff */
[----:B------:R-:W1:Y:S02]  /*2260*/  SYNCS.PHASECHK.TRANS64.TRYWAIT P0, [UR17+0x88], R4 ;  /* 0x00008804ff0075a7 */ /* 0x000e640008001111 */
[----:B-1----:R-:W-:Y:S05]  /*2270*/  @!P0 BRA `(.L_x_32) ;  /* 0x0000006400648947 */ /* 0x002fea0003800000 */
.L_x_31:
[----:B------:R2:W-:Y:S01]  /*2280*/  @!P3 SYNCS.ARRIVE.TRANS64 RZ, [UR17], R3 ;  /* 0x00000003ffffb9a7 */ /* 0x0005e20008000011 */
[----:B------:R-:W-:Y:S04]  /*2290*/  ULOP3.LUT UR7, UR33, 0x2, URZ, 0xfc, !UPT ;  /* 0x0000000221077892 */ /* 0x000fe8000f8efcff */
[----:B------:R-:W-:Y:S09]  /*22a0*/  UISETP.NE.AND UP0, UPT, UR7, 0x2, UPT ;  /* 0x000000020700788c */ /* 0x000ff2000bf05270 */
[----:B------:R-:W-:Y:S05]  /*22b0*/  BRA.U UP0, `(.L_x_33) ;  /* 0x0000000100047547 */ /* 0x000fea000b800000 */
[----:B----4-:R-:W-:Y:S05]  /*22c0*/  BPT.TRAP 0x1 ;  /* 0x000000040000795c */ /* 0x010fea0000300000 */
.L_x_33:
[----:B------:R-:W-:Y:S04]  /*22d0*/  BSSY.RECONVERGENT B0, `(.L_x_34) ;  /* 0x0000003000007945 */ /* 0x000fe80003800200 */
[----:B------:R-:W-:Y:S05]  /*22e0*/  @P2 BRA `(.L_x_35) ;  /* 0x0000000000042947 */ /* 0x000fea0003800000 */
[----:B----4-:R-:W-:Y:S05]  /*22f0*/  BPT.TRAP 0x1 ;  /* 0x000000040000795c */ /* 0x010fea0000300000 */
.L_x_35:
[----:B----4-:R-:W-:Y:S05]  /*2300*/  BSYNC.RECONVERGENT B0 ;  /* 0x0000000000007941 */ /* 0x010fea0003800200 */
.L_x_34:
        /* <DEDUP_REMOVED lines=26> */
[----:B------:R-:W-:Y:S01]  /*24b0*/  UIADD3 UR7, UPT, UPT, UR24, 0x1, URZ ;  /* 0x0000000118077890 */ /* 0x000fe2000fffe0ff */
[----:B------:R-:W-:Y:S01]  /*24c0*/  UMOV UR40, 0x0 ;  /* 0x0000000000287882 */ /* 0x000fe20000000000 */
[----:B------:R-:W-:Y:S01]  /*24d0*/  UMOV UR41, 0x10000000 ;  /* 0x1000000000297882 */ /* 0x000fe20000000000 */
[----:B------:R-:W-:Y:S01]  /*24e0*/  UMOV UR9, UR17 ;  /* 0x0000001100097c82 */ /* 0x000fe20008000000 */
[----:B------:R4:W-:Y:S01]  /*24f0*/  UTMALDG.4D.IM2COL.2CTA [UR16], [UR30], UR6, desc[UR40] ;  /* 0x000028101e0073b4 */ /* 0x0009e20008259006 */
[----:B------:R-:W-:Y:S04]  /*2500*/  UMOV UR11, UR18 ;  /* 0x00000012000b7c82 */ /* 0x000fe80008000000 */
[----:B------:R-:W-:Y:S04]  /*2510*/  @UP2 UIADD3 UR22, UPT, UPT, UR13, URZ, URZ ;  /* 0x000000ff0d162290 */ /* 0x000fe8000fffe0ff */
[----:B------:R-:W-:Y:S01]  /*2520*/  UISETP.NE.AND UP0, UPT, UR22, UR43, UPT ;  /* 0x0000002b1600728c */ /* 0x000fe2000bf05270 */
[----:B------:R2:W-:Y:S10]  /*2530*/  UTMALDG.4D.2CTA [UR8], [UR28], desc[UR40] ;  /* 0x000028081c0075b4 */ /* 0x0005f40008219000 */
[----:B------:R-:W-:Y:S07]  /*2540*/  @UP0 UIADD3 UR7, UPT, UPT, UR24, URZ, URZ ;  /* 0x000000ff18070290 */ /* 0x000fee000fffe0ff */
[----:B------:R-:W-:Y:S01]  /*2550*/  UMOV UR24, UR7 ;  /* 0x0000000700187c82 */ /* 0x000fe20008000000 */
[----:B----4-:R-:W-:Y:S02]  /*2560*/  UIADD3 UR6, UPT, UPT, UR32, -0x1, URZ ;  /* 0xffffffff20067890 */ /* 0x010fe4000fffe0ff */
[----:B--2---:R-:W-:Y:S02]  /*2570*/  USEL UR13, UR22, URZ, UP0 ;  /* 0x000000ff160d7287 */ /* 0x004fe40008000000 */
[----:B------:R-:W-:Y:S02]  /*2580*/  UISETP.GT.U32.AND UP0, UPT, UR32, 0x1, UPT ;  /* 0x000000012000788c */ /* 0x000fe4000bf04070 */
[----:B------:R-:W-:Y:S01]  /*2590*/  USEL UR12, UR27, URZ, UP2 ;  /* 0x000000ff1b0c7287 */ /* 0x000fe20009000000 */
[----:B------:R-:W-:Y:S01]  /*25a0*/  UMOV UR32, UR6 ;  /* 0x0000000600207c82 */ /* 0x000fe20008000000 */
[----:B------:R-:W-:Y:S05]  /*25b0*/  UMOV UR6, UR26 ;  /* 0x0000001a00067c82 */ /* 0x000fea0008000000 */
[----:B---3--:R-:W-:Y:S05]  /*25c0*/  BRA.U UP0, `(.L_x_36) ;  /* 0xfffffffd00107547 */ /* 0x008fea000b83ffff */
.L_x_30:
[----:B------:R-:W-:Y:S01]  /*25d0*/  SHF.L.U32 R3, R2, 0x1f, RZ ;  /* 0x0000001f02037819 */ /* 0x000fe200000006ff */
[----:B------:R-:W-:-:S03]  /*25e0*/  NOP ;  /* 0x0000000000007918 */ /* 0x000fc60000000000 */
[----:B-12---:R-:W1:Y:S02]  /*25f0*/  SYNCS.PHASECHK.TRANS64.TRYWAIT P0, [UR25+0x150], R3 ;  /* 0x00015003ff0075a7 */ /* 0x006e640008001119 */
[----:B-1----:R-:W-:Y:S05]  /*2600*/  @!P0 BRA `(.L_x_37) ;  /* 0x0000006000988947 */ /* 0x002fea0003800000 */
.L_x_143:
[----:B------:R-:W2:Y:S01]  /*2610*/  LDS.128 R4, [UR25+0x190] ;  /* 0x00019019ff047984 */ /* 0x000ea20008000c00 */
[----:B------:R-:W-:Y:S02]  /*2620*/  UIADD3 UR4, UPT, UPT, UR25, 0x158, URZ ;  /* 0x0000015819047890 */ /* 0x000fe4000fffe0ff */
[----:B------:R-:W-:Y:S01]  /*2630*/  UISETP.GE.AND UP0, UPT, UR39, 0x1, UPT ;  /* 0x000000012700788c */ /* 0x000fe2000bf06270 */
[----:B------:R-:W-:Y:S01]  /*2640*/  @!PT LDS RZ, [RZ] ;  /* 0x00000000fffff984 */ /* 0x000fe20000000800 */
[----:B------:R-:W-:Y:S01]  /*2650*/  @!PT LDS RZ, [RZ] ;  /* 0x00000000fffff984 */ /* 0x000fe20000000800 */
[----:B------:R-:W-:Y:S01]  /*2660*/  @!PT LDS RZ, [RZ] ;  /* 0x00000000fffff984 */ /* 0x000fe20000000800 */
[----:B------:R-:W-:Y:S01]  /*2670*/  @!PT LDS RZ, [RZ] ;  /* 0x00000000fffff984 */ /* 0x000fe20000000800 */
[----:B------:R3:W-:Y:S06]  /*2680*/  MEMBAR.ALL.CTA ;  /* 0x0000000000007992 */ /* 0x0007ec0000008000 */
[----:B---3--:R-:W3:Y:S01]  /*2690*/  FENCE.VIEW.ASYNC.S ;  /* 0x00000000000073c6 */ /* 0x008ee20000000000 */
[----:B------:R-:W-:-:S09]  /*26a0*/  UPRMT UR4, URZ, 0x654, UR4 ;  /* 0x00000654ff047896 */ /* 0x000fd20008000004 */
[----:B---3--:R-:W-:Y:S01]  /*26b0*/  SYNCS.ARRIVE.TRANS64.RED.A1T0 RZ, [UR4], RZ ;  /* 0x000000ffffff79a7 */ /* 0x008fe20008100404 */
[----:B--2---:R-:W-:-:S13]  /*26c0*/  LOP3.LUT P0, RZ, R6, 0x1, RZ, 0xc0, !PT ;  /* 0x0000000106ff7812 */ /* 0x004fda000780c0ff */
[----:B------:R-:W-:Y:S01]  /*26d0*/  VOTEU.ANY UP1, P0 ;  /* 0x0000000000ff7886 */ /* 0x000fe20000020100 */
[----:B------:R-:W-:-:S13]  /*26e0*/  PLOP3.LUT P0, PT, PT, PT, UP1, 0x80, 0x8 ;  /* 0x000000000008781c */ /* 0x000fda0003f0f018 */
[----:B-1----:R-:W-:Y:S02]  /*26f0*/  @P0 MOV R0, R4 ;  /* 0x0000000400000202 */ /* 0x002fe40000000f00 */
[----:B------:R-:W-:Y:S02]  /*2700*/  @P0 LOP3.LUT R4, R5, 0xffff, RZ, 0xc0, !PT ;  /* 0x0000ffff05040812 */ /* 0x000fe400078ec0ff */
[----:B------:R-:W-:Y:S02]  /*2710*/  @P0 R2UR UR6, R0 ;  /* 0x00000000000602ca */ /* 0x000fe400000e0000 */
[----:B------:R-:W-:-:S11]  /*2720*/  @P0 R2UR UR5, R4 ;  /* 0x00000000040502ca */ /* 0x000fd600000e0000 */
[----:B------:R-:W-:Y:S02]  /*2730*/  @UP1 UMOV UR42, UR6 ;  /* 0x00000006002a1c82 */ /* 0x000fe40008000000 */
[----:B------:R-:W-:Y:S01]  /*2740*/  @UP1 UMOV UR38, UR5 ;  /* 0x0000000500261c82 */ /* 0x000fe20008000000 */
[----:B------:R-:W-:Y:S05]  /*2750*/  BRA.U !UP0, `(.L_x_38) ;  /* 0x0000000108d47547 */ /* 0x000fea000b800000 */
[----:B------:R-:W1:Y:S01]  /*2760*/  LDCU.128 UR16, c[0x0][0xb10] ;  /* 0x00016200ff1077ac */ /* 0x000e620008000c00 */
[----:B------:R-:W2:Y:S01]  /*2770*/  LDCU UR21, c[0x0][0xb20] ;  /* 0x00016400ff1577ac */ /* 0x000ea20008000800 */
[----:B------:R-:W3:Y:S01]  /*2780*/  LDCU UR20, c[0x0][0xb0c] ;  /* 0x00016180ff1477ac */ /* 0x000ee20008000800 */
[----:B------:R-:W4:Y:S01]  /*2790*/  LDCU.64 UR8, c[0x0][0xb28] ;  /* 0x00016500ff0877ac */ /* 0x000f220008000a00 */
[----:B------:R-:W-:Y:S02]  /*27a0*/  UISETP.NE.AND UP3, UPT, UR39, 0x1, UPT ;  /* 0x000000012700788c */ /* 0x000fe4000bf65270 */
[----:B-1----:R-:W-:Y:S02]  /*27b0*/  UIMAD.WIDE.U32 UR4, UR46, UR19, URZ ;  /* 0x000000132e0472a5 */ /* 0x002fe4000f8e00ff */
[----:B------:R-:W-:Y:S02]  /*27c0*/  UIMAD.WIDE.U32 UR6, UR47, UR16, URZ ;  /* 0x000000102f0672a5 */ /* 0x000fe4000f8e00ff */
[----:B------:R-:W-:-:S02]  /*27d0*/  UISETP.NE.AND UP0, UPT, UR18, 0x1, UPT ;  /* 0x000000011200788c */ /* 0x000fc4000bf05270 */
[----:B------:R-:W-:Y:S01]  /*27e0*/  UIMAD.WIDE.U32 UR14, UR38, UR19, URZ ;  /* 0x00000013260e72a5 */ /* 0x000fe2000f8e00ff */
[----:B------:R-:W-:Y:S01]  /*27f0*/  UMOV UR4, UR5 ;  /* 0x0000000500047c82 */ /* 0x000fe20008000000 */
[----:B---3--:R-:W-:Y:S02]  /*2800*/  UISETP.NE.AND UP2, UPT, UR20, 0x1, UPT ;  /* 0x000000011400788c */ /* 0x008fe4000bf45270 */
[----:B--2---:R-:W-:Y:S02]  /*2810*/  USHF.R.U32.HI UR5, URZ, UR21, UR4 ;  /* 0x00000015ff057299 */ /* 0x004fe40008011604 */
[----:B------:R-:W-:Y:S01]  /*2820*/  UIMAD.WIDE.U32 UR12, UR42, UR16, URZ ;  /* 0x000000102a0c72a5 */ /* 0x000fe2000f8e00ff */
[----:B------:R-:W-:Y:S01]  /*2830*/  UMOV UR4, UR7 ;  /* 0x0000000700047c82 */ /* 0x000fe20008000000 */
[----:B------:R-:W-:Y:S02]  /*2840*/  USEL UR5, UR46, UR5, !UP0 ;  /* 0x000000052e057287 */ /* 0x000fe4000c000000 */
[----:B------:R-:W-:-:S02]  /*2850*/  USHF.R.U32.HI UR4, URZ, UR17, UR4 ;  /* 0x00000011ff047299 */ /* 0x000fc40008011604 */
[----:B----4-:R-:W-:Y:S02]  /*2860*/  UIMAD.WIDE.U32 UR10, UR5, UR8, URZ ;  /* 0x00000008050a72a5 */ /* 0x010fe4000f8e00ff */
[----:B------:R-:W-:Y:S01]  /*2870*/  USEL UR6, UR47, UR4, !UP2 ;  /* 0x000000042f067287 */ /* 0x000fe2000d000000 */
[----:B------:R-:W-:Y:S02]  /*2880*/  UMOV UR12, UR13 ;  /* 0x0000000d000c7c82 */ /* 0x000fe40008000000 */
[----:B------:R-:W-:Y:S01]  /*2890*/  UMOV UR4, UR15 ;  /* 0x0000000f00047c82 */ /* 0x000fe20008000000 */
[----:B------:R-:W-:Y:S01]  /*28a0*/  UIMAD.WIDE.U32 UR14, UR6, UR8, URZ ;  /* 0x00000008060e72a5 */ /* 0x000fe2000f8e00ff */
[----:B------:R-:W-:Y:S01]  /*28b0*/  UMOV UR10, UR11 ;  /* 0x0000000b000a7c82 */ /* 0x000fe20008000000 */
[----:B------:R-:W-:Y:S02]  /*28c0*/  USHF.R.U32.HI UR4, URZ, UR21, UR4 ;  /* 0x00000015ff047299 */ /* 0x000fe40008011604 */
[----:B------:R-:W-:-:S03]  /*28d0*/  @UP3 USHF.R.U32.HI UR5, URZ, UR9, UR10 ;  /* 0x00000009ff053299 */ /* 0x000fc6000801160a */
[----:B------:R-:W-:Y:S01]  /*28e0*/  UMOV UR14, UR15 ;  /* 0x0000000f000e7c82 */ /* 0x000fe20008000000 */
[----:B------:R-:W-:Y:S02]  /*28f0*/  USHF.R.U32.HI UR17, URZ, UR17, UR12 ;  /* 0x00000011ff117299 */ /* 0x000fe4000801160c */
[----:B------:R-:W-:Y:S02]  /*2900*/  USEL UR4, UR38, UR4, !UP0 ;  /* 0x0000000426047287 */ /* 0x000fe4000c000000 */
[----:B------:R-:W-:Y:S02]  /*2910*/  @UP3 USHF.R.U32.HI UR6, URZ, UR9, UR14 ;  /* 0x00000009ff063299 */ /* 0x000fe4000801160e */
[----:B------:R-:W-:Y:S02]  /*2920*/  UIMAD UR7, UR39, UR5, URZ ;  /* 0x00000005270772a4 */ /* 0x000fe4000f8e02ff */
[----:B------:R-:W-:Y:S02]  /*2930*/  USEL UR5, UR42, UR17, !UP2 ;  /* 0x000000112a057287 */ /* 0x000fe4000d000000 */
[----:B------:R-:W-:-:S02]  /*2940*/  UIMAD UR10, UR39, UR6, URZ ;  /* 0x00000006270a72a4 */ /* 0x000fc4000f8e02ff */
[----:B------:R-:W-:Y:S02]  /*2950*/  UISETP.GE.AND UP0, UPT, UR4, UR7, UPT ;  /* 0x000000070400728c */ /* 0x000fe4000bf06270 */
[----:B------:R-:W-:Y:S02]  /*2960*/  UIMAD.WIDE.U32 UR12, UR4, UR8, URZ ;  /* 0x00000008040c72a5 */ /* 0x000fe4000f8e00ff */
[----:B------:R-:W-:Y:S02]  /*2970*/  UISETP.GE.OR UP0, UPT, UR5, UR10, UP0 ;  /* 0x0000000a0500728c */ /* 0x000fe40008706670 */
[----:B------:R-:W-:Y:S02]  /*2980*/  UIMAD.WIDE.U32 UR10, UR5, UR8, URZ ;  /* 0x00000008050a72a5 */ /* 0x000fe4000f8e00ff */
[----:B------:R-:W-:Y:S01]  /*2990*/  UIADD3 UR12, UPT, UPT, -UR4, URZ, URZ ;  /* 0x000000ff040c7290 */ /* 0x000fe2000fffe1ff */
[----:B------:R-:W-:Y:S01]  /*29a0*/  UMOV UR8, UR13 ;  /* 0x0000000d00087c82 */ /* 0x000fe20008000000 */
[----:B------:R-:W-:-:S02]  /*29b0*/  UIADD3 UR10, UPT, UPT, -UR5, URZ, URZ ;  /* 0x000000ff050a7290 */ /* 0x000fc4000fffe1ff */
[----:B------:R-:W-:-:S03]  /*29c0*/  USHF.R.U32.HI UR8, URZ, UR9, UR8 ;  /* 0x00000009ff087299 */ /* 0x000fc60008011608 */
[----:B------:R-:W-:Y:S01]  /*29d0*/  @!UP0 UMOV UR7, UR11 ;  /* 0x0000000b00078c82 */ /* 0x000fe20008000000 */
[----:B------:R-:W-:Y:S02]  /*29e0*/  UIMAD UR12, UR18, UR12, UR38 ;  /* 0x0000000c120c72a4 */ /* 0x000fe4000f8e0226 */
[----:B------:R-:W-:Y:S02]  /*29f0*/  USEL UR8, UR4, UR8, !UP3 ;  /* 0x0000000804087287 */ /* 0x000fe4000d800000 */
[----:B------:R-:W-:Y:S02]  /*2a00*/  @!UP0 USHF.R.U32.HI UR7, URZ, UR9, UR7 ;  /* 0x00000009ff078299 */ /* 0x000fe40008011607 */
[----:B------:R-:W-:Y:S02]  /*2a10*/  UIADD3 UR9, UPT, UPT, -UR8, URZ, URZ ;  /* 0x000000ff08097290 */ /* 0x000fe4000fffe1ff */
[----:B------:R-:W-:Y:S02]  /*2a20*/  @!UP0 USEL UR7, UR5, UR7, !UP3 ;  /* 0x0000000705078287 */ /* 0x000fe4000d800000 */
[----:B------:R-:W-:-:S02]  /*2a30*/  UIMAD UR9, UR39, UR9, UR4 ;  /* 0x00000009270972a4 */ /* 0x000fc4000f8e0204 */
[----:B------:R-:W-:Y:S02]  /*2a40*/  @!UP0 UIADD3 UR8, UPT, UPT, UR8, -UR7, URZ ;  /* 0x8000000708088290 */ /* 0x000fe4000fffe0ff */
[----:B------:R-:W-:Y:S02]  /*2a50*/  @!UP0 UIMAD UR7, UR9, UR6, UR7 ;  /* 0x00000006090782a4 */ /* 0x000fe4000f8e0207 */
[----:B------:R-:W-:Y:S02]  /*2a60*/  @!UP0 UIMAD UR4, UR39, UR8, UR5 ;  /* 0x00000008270482a4 */ /* 0x000fe4000f8e0205 */
[----:B------:R-:W-:Y:S02]  /*2a70*/  UIMAD UR6, UR20, UR10, UR42 ;  /* 0x0000000a140672a4 */ /* 0x000fe4000f8e022a */
[----:B------:R-:W-:Y:S01]  /*2a80*/  UIMAD UR38, UR4, UR18, UR12 ;  /* 0x00000012042672a4 */ /* 0x000fe2000f8e020c */
[----:B------:R-:W-:Y:S02]  /*2a90*/  @!UP0 UMOV UR5, UR7 ;  /* 0x0000000700058c82 */ /* 0x000fe40008000000 */
[----:B------:R-:W-:-:S12]  /*2aa0*/  UIMAD UR42, UR5, UR20, UR6 ;  /* 0x00000014052a72a4 */ /* 0x000fd8000f8e0206 */
.L_x_38:
[----:B------:R-:W1:Y:S02]  /*2ab0*/  LDCU UR4, c[0x0][0xb30] ;  /* 0x00016600ff0477ac */ /* 0x000e640008000800 */
[----:B-1----:R-:W-:-:S09]  /*2ac0*/  UISETP.NE.AND UP0, UPT, UR4, 0x1, UPT ;  /* 0x000000010400788c */ /* 0x002fd2000bf05270 */
[----:B------:R-:W-:Y:S05]  /*2ad0*/  BRA.U UP0, `(.L_x_39) ;  /* 0x0000000100447547 */ /* 0x000fea000b800000 */
[----:B------:R-:W1:Y:S01]  /*2ae0*/  LDCU.128 UR8, c[0x0][0xb10] ;  /* 0x00016200ff0877ac */ /* 0x000e620008000c00 */
[----:B------:R-:W2:Y:S01]  /*2af0*/  LDCU UR12, c[0x0][0xb0c] ;  /* 0x00016180ff0c77ac */ /* 0x000ea20008000800 */
[----:B------:R-:W3:Y:S01]  /*2b00*/  LDCU UR13, c[0x0][0xb20] ;  /* 0x00016400ff0d77ac */ /* 0x000ee20008000800 */
[----:B-1----:R-:W-:Y:S02]  /*2b10*/  UIMAD.WIDE.U32 UR6, UR42, UR8, URZ ;  /* 0x000000082a0672a5 */ /* 0x002fe4000f8e00ff */
[----:B------:R-:W-:Y:S02]  /*2b20*/  UIMAD.WIDE.U32 UR4, UR38, UR11, URZ ;  /* 0x0000000b260472a5 */ /* 0x000fe4000f8e00ff */
[----:B--2---:R-:W-:Y:S02]  /*2b30*/  UISETP.NE.AND UP2, UPT, UR12, 0x1, UPT ;  /* 0x000000010c00788c */ /* 0x004fe4000bf45270 */
[----:B------:R-:W-:Y:S01]  /*2b40*/  UISETP.NE.AND UP0, UPT, UR10, 0x1, UPT ;  /* 0x000000010a00788c */ /* 0x000fe2000bf05270 */
[----:B------:R-:W-:-:S02]  /*2b50*/  UMOV UR6, UR7 ;  /* 0x0000000700067c82 */ /* 0x000fc40008000000 */
[----:B------:R-:W-:Y:S01]  /*2b60*/  UMOV UR4, UR5 ;  /* 0x0000000500047c82 */ /* 0x000fe20008000000 */
[----:B------:R-:W-:Y:S02]  /*2b70*/  USHF.R.U32.HI UR6, URZ, UR9, UR6 ;  /* 0x00000009ff067299 */ /* 0x000fe40008011606 */
[----:B---3--:R-:W-:Y:S02]  /*2b80*/  USHF.R.U32.HI UR4, URZ, UR13, UR4 ;  /* 0x0000000dff047299 */ /* 0x008fe40008011604 */
[----:B------:R-:W-:Y:S02]  /*2b90*/  USEL UR5, UR42, UR6, !UP2 ;  /* 0x000000062a057287 */ /* 0x000fe4000d000000 */
[----:B------:R-:W-:-:S04]  /*2ba0*/  USEL UR4, UR38, UR4, !UP0 ;  /* 0x0000000426047287 */ /* 0x000fc8000c000000 */
[----:B------:R-:W-:Y:S02]  /*2bb0*/  UIADD3 UR6, UPT, UPT, UR5, -UR4, URZ ;  /* 0x8000000405067290 */ /* 0x000fe4000fffe0ff */
[----:B------:R-:W-:Y:S02]  /*2bc0*/  UIADD3 UR4, UPT, UPT, -UR5, UR4, URZ ;  /* 0x0000000405047290 */ /* 0x000fe4000fffe1ff */
[----:B------:R-:W-:Y:S02]  /*2bd0*/  UIMAD UR38, UR6, UR10, UR38 ;  /* 0x0000000a062672a4 */ /* 0x000fe4000f8e0226 */
[----:B------:R-:W-:-:S12]  /*2be0*/  UIMAD UR42, UR4, UR12, UR42 ;  /* 0x0000000c042a72a4 */ /* 0x000fd8000f8e022a */
.L_x_39:
[----:B------:R-:W-:Y:S01]  /*2bf0*/  R2UR UR5, R50 ;  /* 0x00000000320572ca */ /* 0x000fe200000e0000 */
[----:B------:R-:W-:Y:S01]  /*2c00*/  UMOV UR27, UR34 ;  /* 0x00000022001b7c82 */ /* 0x000fe20008000000 */
[----:B------:R-:W-:Y:S02]  /*2c10*/  R2UR UR4, R49 ;  /* 0x00000000310472ca */ /* 0x000fe400000e0000 */
[----:B------:R-:W-:Y:S02]  /*2c20*/  PLOP3.LUT P1, PT, PT, PT, PT, 0x80, 0x8 ;  /* 0x000000000008781c */ /* 0x000fe40003f2f070 */
[----:B------:R-:W-:-:S07]  /*2c30*/  LOP3.LUT R2, R2, 0x1, RZ, 0x3c, !PT ;  /* 0x0000000102027812 */ /* 0x000fce00078e3cff */
[----:B------:R-:W-:Y:S02]  /*2c40*/  UIADD3 UR44, UPT, UPT, UR42, UR5, URZ ;  /* 0x000000052a2c7290 */ /* 0x000fe4000fffe0ff */
[----:B------:R-:W-:Y:S01]  /*2c50*/  UIADD3 UR20, UPT, UPT, UR38, UR4, URZ ;  /* 0x0000000426147290 */ /* 0x000fe2000fffe0ff */
[----:B------:R-:W-:Y:S11]  /*2c60*/  BRA.U UP1, `(.L_x_40) ;  /* 0xffffffed013c7547 */ /* 0x000ff6000b83ffff */
[----:B------:R-:W-:Y:S01]  /*2c70*/  UIADD3 UR25, UPT, UPT, UR25, 0x88, URZ ;  /* 0x0000008819197890 */ /* 0x000fe2000fffe0ff */
[----:B------:R-:W-:-:S03]  /*2c80*/  MOV R2, UR23 ;  /* 0x0000001700027c02 */ /* 0x000fc60008000f00 */
[----:B------:R-:W-:Y:S01]  /*2c90*/  ULEA UR4, UR26, UR25, 0x3 ;  /* 0x000000191a047291 */ /* 0x000fe2000f8e18ff */
[----:B------:R-:W-:-:S08]  /*2ca0*/  SHF.L.U32 R2, R2, 0x1f, RZ ;  /* 0x0000001f02027819 */ /* 0x000fd000000006ff */
[----:B------:R-:W1:Y:S02]  /*2cb0*/  SYNCS.PHASECHK.TRANS64.TRYWAIT P0, [UR4], R2 ;  /* 0x00000002ff0075a7 */ /* 0x000e640008001104 */
[----:B-1----:R-:W-:Y:S05]  /*2cc0*/  @!P0 BRA `(.L_x_41) ;  /* 0x0000005c00008947 */ /* 0x002fea0003800000 */
.L_x_145:
[----:B------:R-:W-:-:S04]  /*2cd0*/  UIADD3 UR4, UPT, UPT, UR26, 0x1, URZ ;  /* 0x000000011a047890 */ /* 0x000fc8000fffe0ff */
[----:B------:R-:W-:-:S04]  /*2ce0*/  UISETP.NE.AND UP0, UPT, UR4, 0x11, UPT ;  /* 0x000000110400788c */ /* 0x000fc8000bf05270 */
[----:B------:R-:W-:Y:S02]  /*2cf0*/  USEL UR5, URZ, 0x1, UP0 ;  /* 0x00000001ff057887 */ /* 0x000fe40008000000 */
[----:B------:R-:W-:Y:S02]  /*2d00*/  USEL UR4, UR4, URZ, UP0 ;  /* 0x000000ff04047287 */ /* 0x000fe40008000000 */
[----:B------:R-:W-:Y:S02]  /*2d10*/  ULOP3.LUT UR6, UR23, UR5, URZ, 0x3c, !UPT ;  /* 0x0000000517067292 */ /* 0x000fe4000f8e3cff */
[----:B------:R-:W-:-:S04]  /*2d20*/  ULEA UR5, UR4, UR25, 0x3 ;  /* 0x0000001904057291 */ /* 0x000fc8000f8e18ff */
[----:B-1----:R-:W-:-:S04]  /*2d30*/  MOV R2, UR6 ;  /* 0x0000000600027c02 */ /* 0x002fc80008000f00 */
[----:B------:R-:W-:-:S04]  /*2d40*/  SHF.L.U32 R2, R2, 0x1f, RZ ;  /* 0x0000001f02027819 */ /* 0x000fc800000006ff */
[----:B------:R-:W1:Y:S02]  /*2d50*/  SYNCS.PHASECHK.TRANS64.TRYWAIT P0, [UR5], R2 ;  /* 0x00000002ff0075a7 */ /* 0x000e640008001105 */
[----:B-1----:R-:W-:Y:S05]  /*2d60*/  @!P0 BRA `(.L_x_42) ;  /* 0x0000005800f08947 */ /* 0x002fea0003800000 */
.L_x_147:
        /* <DEDUP_REMOVED lines=10> */
.L_x_149:
        /* <DEDUP_REMOVED lines=10> */
.L_x_151:
        /* <DEDUP_REMOVED lines=10> */
.L_x_153:
        /* <DEDUP_REMOVED lines=10> */
.L_x_155:
        /* <DEDUP_REMOVED lines=10> */
.L_x_157:
        /* <DEDUP_REMOVED lines=10> */
.L_x_159:
        /* <DEDUP_REMOVED lines=10> */
.L_x_161:
        /* <DEDUP_REMOVED lines=10> */
.L_x_163:
        /* <DEDUP_REMOVED lines=10> */
.L_x_165:
        /* <DEDUP_REMOVED lines=10> */
.L_x_167:
        /* <DEDUP_REMOVED lines=10> */
.L_x_169:
        /* <DEDUP_REMOVED lines=10> */
.L_x_171:
        /* <DEDUP_REMOVED lines=10> */
.L_x_173:
        /* <DEDUP_REMOVED lines=10> */
.L_x_175:
[----:B------:R-:W-:-:S04]  /*3630*/  UIADD3 UR4, UPT, UPT, UR4, 0x1, URZ ;  /* 0x0000000104047890 */ /* 0x000fc8000fffe0ff */
[----:B------:R-:W-:-:S04]  /*3640*/  UISETP.NE.AND UP0, UPT, UR4, 0x11, UPT ;  /* 0x000000110400788c */ /* 0x000fc8000bf05270 */
[----:B------:R-:W-:Y:S02]  /*3650*/  USEL UR5, URZ, 0x1, UP0 ;  /* 0x00000001ff057887 */ /* 0x000fe40008000000 */
[----:B------:R-:W-:Y:S02]  /*3660*/  USEL UR4, UR4, URZ, UP0 ;  /* 0x000000ff04047287 */ /* 0x000fe40008000000 */
[----:B------:R-:W-:Y:S02]  /*3670*/  ULOP3.LUT UR5, UR6, UR5, URZ, 0x3c, !UPT ;  /* 0x0000000506057292 */ /* 0x000fe4000f8e3cff */
[----:B------:R-:W-:-:S04]  /*3680*/  ULEA UR4, UR4, UR25, 0x3 ;  /* 0x0000001904047291 */ /* 0x000fc8000f8e18ff */
[----:B-1----:R-:W-:Y:S02]  /*3690*/  IMAD.U32 R2, RZ, RZ, UR5 ;  /* 0x00000005ff027e24 */ /* 0x002fe4000f8e00ff */
[----:B------:R-:W-:-:S03]  /*36a0*/  MOV R0, UR4 ;  /* 0x0000000400007c02 */ /* 0x000fc60008000f00 */
[----:B------:R-:W-:-:S07]  /*36b0*/  SHF.L.U32 R2, R2, 0x1f, RZ ;  /* 0x0000001f02027819 */ /* 0x000fce00000006ff */
.L_x_57:
[----:B-1----:R1:W2:Y:S02]  /*36c0*/  SYNCS.PHASECHK.TRANS64.TRYWAIT P0, [R0+URZ], R2 ;  /* 0x00000002000075a7 */ /* 0x0022a400080011ff */
[----:B--2---:R-:W-:Y:S05]  /*36d0*/  @!P0 NANOSLEEP.SYNCS 0x989680 ;  /* 0x009896800000895d */ /* 0x004fea0003900000 */
[----:B------:R-:W2:Y:S02]  /*36e0*/  @!P0 SYNCS.PHASECHK.TRANS64 P0, [R0+URZ], R2 ;  /* 0x00000002000085a7 */ /* 0x000ea400080010ff */
[----:B--2---:R-:W-:Y:S05]  /*36f0*/  @P0 EXIT ;  /* 0x000000000000094d */ /* 0x004fea0003800000 */
[----:B------:R-:W-:Y:S05]  /*3700*/  BRA `(.L_x_57) ;  /* 0xfffffffc00ec7947 */ /* 0x000fea000383ffff */
.L_x_22:
[----:B------:R-:W2:Y:S02]  /*3710*/  S2UR UR4, SR_CgaCtaId ;  /* 0x00000000000479c3 */ /* 0x000ea40000008800 */
[----:B--2---:R-:W-:-:S04]  /*3720*/  UISETP.NE.AND UP0, UPT, UR4, URZ, UPT ;  /* 0x000000ff0400728c */ /* 0x004fc8000bf05270 */
[----:B------:R-:W-:-:S09]  /*3730*/  UISETP.NE.OR UP0, UPT, UR18, 0x1, UP0 ;  /* 0x000000011200788c */ /* 0x000fd20008705670 */
[----:B------:R-:W-:Y:S05]  /*3740*/  BRA.U UP0, `(.L_x_58) ;  /* 0x0000000100b47547 */ /* 0x000fea000b800000 */
[----:B------:R-:W2:Y:S01]  /*3750*/  S2UR UR5, SR_CgaCtaId ;  /* 0x00000000000579c3 */ /* 0x000ea20000008800 */
[----:B------:R-:W-:Y:S01]  /*3760*/  UMOV UR4, 0x400 ;  /* 0x0000040000047882 */ /* 0x000fe20000000000 */
[----:B------:R-:W-:Y:S01]  /*3770*/  HFMA2 R2, -RZ, RZ, 0, 5.9604644775390625e-08 ;  /* 0x00000001ff027431 */ /* 0x000fe200000001ff */
[----:B------:R-:W-:Y:S01]  /*3780*/  ISETP.GE.U32.AND P0, PT, R3, 0x2, PT ;  /* 0x000000020300780c */ /* 0x000fe20003f06070 */
[----:B------:R-:W-:Y:S01]  /*3790*/  IMAD.MOV.U32 R8, RZ, RZ, RZ ;  /* 0x000000ffff087224 */ /* 0x000fe200078e00ff */
[----:B--2---:R-:W-:-:S04]  /*37a0*/  ULEA UR4, UR5, UR4, 0x18 ;  /* 0x0000000405047291 */ /* 0x004fc8000f8ec0ff */
[----:B------:R-:W-:Y:S02]  /*37b0*/  UIADD3 UR5, UPT, UPT, UR4, 0x158, URZ ;  /* 0x0000015804057890 */ /* 0x000fe4000fffe0ff */
[----:B------:R-:W-:Y:S02]  /*37c0*/  UIADD3 UR8, UPT, UPT, UR4, 0x150, URZ ;  /* 0x0000015004087890 */ /* 0x000fe4000fffe0ff */
[----:B------:R-:W-:-:S12]  /*37d0*/  UPRMT UR5, URZ, 0x654, UR5 ;  /* 0x00000654ff057896 */ /* 0x000fd80008000005 */
.L_x_61:
[----:B------:R-:W-:Y:S01]  /*37e0*/  SHF.L.U32 R6, R2, 0x1f, RZ ;  /* 0x0000001f02067819 */ /* 0x000fe200000006ff */
[----:B------:R-:W-:Y:S02]  /*37f0*/  IMAD.U32 R4, RZ, RZ, UR8 ;  /* 0x00000008ff047e24 */ /* 0x000fe4000f8e00ff */
[----:B------:R-:W-:Y:S01]  /*3800*/  @!P0 IMAD.MOV.U32 R5, RZ, RZ, 0x10 ;  /* 0x00000010ff058424 */ /* 0x000fe200078e00ff */
[----:B------:R-:W2:Y:S02]  /*3810*/  SYNCS.PHASECHK.TRANS64.TRYWAIT P1, [UR4+0x158], R6 ;  /* 0x00015806ff0075a7 */ /* 0x000ea40008021104 */
[----:B------:R-:W-:-:S04]  /*3820*/  PRMT R4, R3, 0x654, R4 ;  /* 0x0000065403047816 */ /* 0x000fc80000000004 */
[----:B------:R-:W-:Y:S01]  /*3830*/  SEL R0, R4, R0, !P0 ;  /* 0x0000000004007207 */ /* 0x000fe20004000000 */
[----:B--2---:R-:W-:Y:S06]  /*3840*/  @!P1 BRA `(.L_x_59) ;  /* 0x0000005400a09947 */ /* 0x004fec0003800000 */
.L_x_177:
[----:B------:R-:W-:Y:S01]  /*3850*/  UIADD3 UR6, UPT, UPT, UR4, 0x190, URZ ;  /* 0x0000019004067890 */ /* 0x000fe2000fffe0ff */
[----:B------:R3:W-:Y:S01]  /*3860*/  @!P0 SYNCS.ARRIVE.TRANS64.RED RZ, [R0+URZ], R5 ;  /* 0x0000000500ff89a7 */ /* 0x0007e200080004ff */
[----:B------:R-:W-:Y:S01]  /*3870*/  UIADD3 UR7, UPT, UPT, UR4, 0x150, URZ ;  /* 0x0000015004077890 */ /* 0x000fe2000fffe0ff */
[----:B------:R-:W-:-:S08]  /*3880*/  LOP3.LUT R2, R2, 0x1, RZ, 0x3c, !PT ;  /* 0x0000000102027812 */ /* 0x000fd000078e3cff */
[----:B------:R-:W-:Y:S06]  /*3890*/  UGETNEXTWORKID.BROADCAST [UR6], [UR7] ;  /* 0x00000000060073ca */ /* 0x000fec0008000100 */
[----:B---3--:R-:W-:-:S04]  /*38a0*/  SHF.L.U32 R5, R8, 0x1f, RZ ;  /* 0x0000001f08057819 */ /* 0x008fc800000006ff */
[----:B------:R-:W3:Y:S02]  /*38b0*/  SYNCS.PHASECHK.TRANS64.TRYWAIT P1, [UR4+0x150], R5 ;  /* 0x00015005ff0075a7 */ /* 0x000ee40008021104 */
[----:B---3--:R-:W-:Y:S05]  /*38c0*/  @!P1 BRA `(.L_x_60) ;  /* 0x0000005400989947 */ /* 0x008fea0003800000 */
.L_x_179:
[----:B--2---:R-:W2:Y:S01]  /*38d0*/  LDS.128 R4, [UR4+0x190] ;  /* 0x00019004ff047984 */ /* 0x004ea20008000c00 */
[----:B------:R-:W-:Y:S01]  /*38e0*/  LOP3.LUT R8, R8, 0x1, RZ, 0x3c, !PT ;  /* 0x0000000108087812 */ /* 0x000fe200078e3cff */
[----:B------:R-:W-:Y:S01]  /*38f0*/  @!PT LDS RZ, [RZ] ;  /* 0x00000000fffff984 */ /* 0x000fe20000000800 */
[----:B------:R-:W-:Y:S01]  /*3900*/  @!PT LDS RZ, [RZ] ;  /* 0x00000000fffff984 */ /* 0x000fe20000000800 */
[----:B------:R-:W-:Y:S01]  /*3910*/  @!PT LDS RZ, [RZ] ;  /* 0x00000000fffff984 */ /* 0x000fe20000000800 */
[----:B------:R-:W-:Y:S01]  /*3920*/  @!PT LDS RZ, [RZ] ;  /* 0x00000000fffff984 */ /* 0x000fe20000000800 */
[----:B------:R3:W-:Y:S06]  /*3930*/  MEMBAR.ALL.CTA ;  /* 0x0000000000007992 */ /* 0x0007ec0000008000 */
[----:B---3--:R-:W3:Y:S02]  /*3940*/  FENCE.VIEW.ASYNC.S ;  /* 0x00000000000073c6 */ /* 0x008ee40000000000 */
[----:B---3--:R-:W-:Y:S01]  /*3950*/  SYNCS.ARRIVE.TRANS64.RED.A1T0 RZ, [UR5], RZ ;  /* 0x000000ffffff79a7 */ /* 0x008fe20008100405 */
[----:B--2---:R-:W-:-:S13]  /*3960*/  LOP3.LUT P1, RZ, R6, 0x1, RZ, 0xc0, !PT ;  /* 0x0000000106ff7812 */ /* 0x004fda000782c0ff */
[----:B------:R-:W-:Y:S05]  /*3970*/  @P1 BRA `(.L_x_61) ;  /* 0xfffffffc00981947 */ /* 0x000fea000383ffff */
[----:B------:R-:W-:-:S04]  /*3980*/  SHF.L.U32 R0, R2, 0x1f, RZ ;  /* 0x0000001f02007819 */ /* 0x000fc800000006ff */
[----:B------:R-:W2:Y:S02]  /*3990*/  SYNCS.PHASECHK.TRANS64 P0, [UR4+0x158], R0 ;  /* 0x00015800ff0075a7 */ /* 0x000ea40008001004 */
[----:B-12---:R-:W-:Y:S05]  /*39a0*/  @P0 EXIT ;  /* 0x000000000000094d */ /* 0x006fea0003800000 */
[----:B------:R-:W-:-:S07]  /*39b0*/  MOV R0, UR4 ;  /* 0x0000000400007c02 */ /* 0x000fce0008000f00 */
.L_x_62:
[----:B-1----:R-:W-:-:S04]  /*39c0*/  SHF.L.U32 R3, R2, 0x1f, RZ ;  /* 0x0000001f02037819 */ /* 0x002fc800000006ff */
[----:B------:R1:W2:Y:S03]  /*39d0*/  SYNCS.PHASECHK.TRANS64.TRYWAIT P0, [R0+URZ+0x158], R3 ;  /* 0x00015803000075a7 */ /* 0x0002a600080011ff */
[----:B--2---:R-:W-:Y:S05]  /*39e0*/  @!P0 NANOSLEEP.SYNCS 0x989680 ;  /* 0x009896800000895d */ /* 0x004fea0003900000 */
[----:B------:R-:W2:Y:S02]  /*39f0*/  @!P0 SYNCS.PHASECHK.TRANS64 P0, [R0+URZ+0x158], R3 ;  /* 0x00015803000085a7 */ /* 0x000ea400080010ff */
[----:B--2---:R-:W-:Y:S05]  /*3a00*/  @P0 EXIT ;  /* 0x000000000000094d */ /* 0x004fea0003800000 */
[----:B------:R-:W-:Y:S05]  /*3a10*/  BRA `(.L_x_62) ;  /* 0xfffffffc00e87947 */ /* 0x000fea000383ffff */
.L_x_58:
[----:B------:R-:W-:Y:S05]  /*3a20*/  BRA.U UP4, `(.L_x_63) ;  /* 0x0000001104a07547 */ /* 0x000fea000b800000 */
[----:B------:R-:W2:Y:S01]  /*3a30*/  S2UR UR4, SR_CgaCtaId ;  /* 0x00000000000479c3 */ /* 0x000ea20000008800 */
[----:B------:R-:W-:Y:S01]  /*3a40*/  UMOV UR5, 0x40 ;  /* 0x0000004000057882 */ /* 0x000fe20000000000 */
[----:B------:R-:W-:Y:S01]  /*3a50*/  NOP ;  /* 0x0000000000007918 */ /* 0x000fe20000000000 */
[----:B------:R-:W-:Y:S01]  /*3a60*/  UMOV UR6, 0x400 ;  /* 0x0000040000067882 */ /* 0x000fe20000000000 */
[----:B--2---:R-:W-:Y:S02]  /*3a70*/  ULEA UR5, UR4, UR5, 0x18 ;  /* 0x0000000504057291 */ /* 0x004fe4000f8ec0ff */
[----:B------:R-:W-:-:S07]  /*3a80*/  ULEA UR6, UR4, UR6, 0x18 ;  /* 0x0000000604067291 */ /* 0x000fce000f8ec0ff */
[----:B------:R-:W2:Y:S02]  /*3a90*/  LDS.U8 R3, [UR5+0x1c] ;  /* 0x00001c05ff037984 */ /* 0x000ea40008000000 */
[----:B--2---:R-:W-:-:S13]  /*3aa0*/  ISETP.NE.AND P0, PT, R3, RZ, PT ;  /* 0x000000ff0300720c */ /* 0x004fda0003f05270 */
[----:B------:R-:W-:Y:S05]  /*3ab0*/  @P0 BRA `(.L_x_64) ;  /* 0x0000000400080947 */ /* 0x000fea0003800000 */
[----:B------:R-:W-:Y:S02]  /*3ac0*/  UISETP.NE.U32.AND UP1, UPT, UR38, 0x1, UPT ;  /* 0x000000012600788c */ /* 0x000fe4000bf25070 */
[----:B------:R-:W-:-:S07]  /*3ad0*/  UIADD3 UR7, UPT, UPT, UR5, 0x8, URZ ;  /* 0x0000000805077890 */ /* 0x000fce000fffe0ff */
[----:B------:R-:W-:Y:S05]  /*3ae0*/  BRA.U !UP1, `(.L_x_65) ;  /* 0x00000001099c7547 */ /* 0x000fea000b800000 */
[----:B------:R-:W-:Y:S01]  /*3af0*/  ELECT P0, URZ, PT ;  /* 0x0000000000ff782f */ /* 0x000fe20003800000 */
[----:B------:R-:W-:-:S12]  /*3b00*/  BSSY B0, `(.L_x_65) ;  /* 0x0000025000007945 */ /* 0x000fd80003800000 */
[----:B------:R-:W-:Y:S05]  /*3b10*/  @!P0 BRA `(.L_x_66) ;  /* 0x00000000008c8947 */ /* 0x000fea0003800000 */
[----:B------:R-:W-:-:S05]  /*3b20*/  UMOV UR4, 0x10 ;  /* 0x0000001000047882 */ /* 0x000fca0000000000 */
[----:B------:R-:W-:Y:S04]  /*3b30*/  DEPBAR.LE SB2, 0x36 ;  /* 0x0000ad800000791a */ /* 0x000fe80000000000 */
[----:B------:R-:W2:Y:S02]  /*3b40*/  UTCATOMSWS.2CTA.FIND_AND_SET.ALIGN UP0, UR4, UR4 ;  /* 0x00000004000475e3 */ /* 0x000ea40008200800 */
[----:B--2---:R-:W-:Y:S01]  /*3b50*/  MOV R10, UR4 ;  /* 0x00000004000a7c02 */ /* 0x004fe20008000f00 */
[----:B------:R-:W-:Y:S06]  /*3b60*/  BRA.U UP0, `(.L_x_67) ;  /* 0x0000000100187547 */ /* 0x000fec000b800000 */
.L_x_68:
[----:B------:R-:W-:Y:S05]  /*3b70*/  NANOSLEEP 0x64 ;  /* 0x000000640000795d */ /* 0x000fea0003800000 */
[----:B------:R-:W-:-:S05]  /*3b80*/  UMOV UR4, 0x10 ;  /* 0x0000001000047882 */ /* 0x000fca0000000000 */
[----:B------:R-:W-:Y:S04]  /*3b90*/  DEPBAR.LE SB2, 0x36 ;  /* 0x0000ad800000791a */ /* 0x000fe80000000000 */
[----:B------:R-:W2:Y:S02]  /*3ba0*/  UTCATOMSWS.2CTA.FIND_AND_SET.ALIGN UP0, UR4, UR4 ;  /* 0x00000004000475e3 */ /* 0x000ea40008200800 */
[----:B--2---:R-:W-:Y:S01]  /*3bb0*/  MOV R10, UR4 ;  /* 0x00000004000a7c02 */ /* 0x004fe20008000f00 */
[----:B------:R-:W-:Y:S05]  /*3bc0*/  BRA.U !UP0, `(.L_x_68) ;  /* 0xfffffffd08e87547 */ /* 0x000fea000b83ffff */
.L_x_67:
[----:B------:R-:W2:Y:S01]  /*3bd0*/  LDS R6, [UR5+0x10] ;  /* 0x00001005ff067984 */ /* 0x000ea20008000800 */
[----:B------:R-:W-:Y:S01]  /*3be0*/  IMAD.U32 R3, RZ, RZ, UR6 ;  /* 0x00000006ff037e24 */ /* 0x000fe2000f8e00ff */
[----:B------:R-:W-:-:S03]  /*3bf0*/  MOV R4, UR37 ;  /* 0x0000002500047c02 */ /* 0x000fc60008000f00 */
[----:B------:R-:W-:Y:S01]  /*3c00*/  VIADD R3, R3, 0x1a0 ;  /* 0x000001a003037836 */ /* 0x000fe20000000000 */
[----:B--2---:R-:W-:-:S04]  /*3c10*/  SHF.L.U32 R6, R6, 0x1f, RZ ;  /* 0x0000001f06067819 */ /* 0x004fc800000006ff */
[----:B------:R-:W2:Y:S02]  /*3c20*/  SYNCS.PHASECHK.TRANS64.TRYWAIT P0, [UR5+0x8], R6 ;  /* 0x00000806ff0075a7 */ /* 0x000ea40008001105 */
[----:B--2---:R-:W-:Y:S05]  /*3c30*/  @P0 BRA `(.L_x_69) ;  /* 0x0000000000080947 */ /* 0x004fea0003800000 */
[----:B------:R-:W2:Y:S02]  /*3c40*/  SYNCS.PHASECHK.TRANS64.TRYWAIT P0, [UR5+0x8], R6 ;  /* 0x00000806ff0075a7 */ /* 0x000ea40008001105 */
[----:B--2---:R-:W-:Y:S05]  /*3c50*/  @!P0 BRA `(.L_x_70) ;  /* 0x0000005000cc8947 */ /* 0x004fea0003800000 */
.L_x_69:
[----:B------:R-:W-:Y:S01]  /*3c60*/  PRMT R4, R4, 0x654, R3 ;  /* 0x0000065404047816 */ /* 0x000fe20000000003 */
[----:B------:R-:W-:Y:S01]  /*3c70*/  HFMA2 R3, -RZ, RZ, 0, 5.9604644775390625e-08 ;  /* 0x00000001ff037431 */ /* 0x000fe200000001ff */
[----:B------:R-:W-:Y:S01]  /*3c80*/  UPRMT UR4, UR37, 0x654, UR7 ;  /* 0x0000065425047896 */ /* 0x000fe20008000007 */
[----:B------:R-:W-:Y:S02]  /*3c90*/  IMAD.MOV.U32 R8, RZ, RZ, 0xffff ;  /* 0x0000ffffff087424 */ /* 0x000fe400078e00ff */
[----:B--2---:R-:W-:Y:S02]  /*3ca0*/  IMAD.MOV.U32 R6, RZ, RZ, 0x4 ;  /* 0x00000004ff067424 */ /* 0x004fe400078e00ff */
[----:B------:R-:W-:Y:S01]  /*3cb0*/  IMAD.SHL.U32 R9, R10, 0x20, RZ ;  /* 0x000000200a097824 */ /* 0x000fe200078e00ff */
[----:B------:R-:W-:Y:S02]  /*3cc0*/  MOV R5, UR4 ;  /* 0x0000000400057c02 */ /* 0x000fe40008000f00 */
[-C--:B------:R-:W-:Y:S01]  /*3cd0*/  SHF.L.U32 R8, R8, R10.reuse, RZ ;  /* 0x0000000a08087219 */ /* 0x080fe200000006ff */
[----:B------:R2:W-:Y:S01]  /*3ce0*/  SYNCS.ARRIVE.TRANS64.RED RZ, [UR4], R6 ;  /* 0x00000006ffff79a7 */ /* 0x0005e20008000404 */
[----:B------:R-:W-:Y:S01]  /*3cf0*/  SHF.L.U32 R7, R3, R10, RZ ;  /* 0x0000000a03077219 */ /* 0x000fe200000006ff */
[----:B------:R2:W-:Y:S04]  /*3d00*/  STS [UR6+0x1a0], R9 ;  /* 0x0001a009ff007988 */ /* 0x0005e80008000806 */
[----:B------:R2:W-:Y:S04]  /*3d10*/  STAS [R4.64], R10 ;  /* 0x0000000a04007dbd */ /* 0x0005e8000c0008ff */
[----:B------:R2:W-:Y:S04]  /*3d20*/  ATOMS.OR RZ, [UR5+0x14], R8 ;  /* 0x00001408ffff798c */ /* 0x0005e8000b000005 */
[----:B------:R2:W-:Y:S04]  /*3d30*/  ATOMS.OR RZ, [UR5+0x18], R7 ;  /* 0x00001807ffff798c */ /* 0x0005e8000b000005 */
[----:B------:R2:W-:Y:S02]  /*3d40*/  ATOMS.XOR RZ, [UR5+0x10], R3 ;  /* 0x00001003ffff798c */ /* 0x0005e4000b800005 */
.L_x_66:
[----:B-1----:R-:W-:Y:S05]  /*3d50*/  BSYNC B0 ;  /* 0x0000000000007941 */ /* 0x002fea0003800000 */
.L_x_65:
[----:B------:R-:W-:Y:S05]  /*3d60*/  BRA.U UP1, `(.L_x_71) ;  /* 0x00000001016c7547 */ /* 0x000fea000b800000 */
[----:B------:R-:W-:-:S03]  /*3d70*/  UMOV UR4, 0xffffffff ;  /* 0xffffffff00047882 */ /* 0x000fc60000000000 */
[----:B------:R-:W-:Y:S05]  /*3d80*/  BRA.DIV UR4, `(.L_x_72) ;  /* 0x0000005204987947 */ /* 0x000fea000b800000 */
[----:B------:R-:W-:-:S13]  /*3d90*/  ELECT P6, URZ, PT ;  /* 0x0000000000ff782f */ /* 0x000fda00038c0000 */
.L_x_182:
[----:B------:R-:W-:Y:S05]  /*3da0*/  @!P6 BRA `(.L_x_71) ;  /* 0x00000000005ce947 */ /* 0x000fea0003800000 */
[----:B--2---:R-:W2:Y:S02]  /*3db0*/  LDS R4, [UR5+0x10] ;  /* 0x00001005ff047984 */ /* 0x004ea40008000800 */
[----:B--2---:R-:W-:-:S04]  /*3dc0*/  SHF.L.U32 R4, R4, 0x1f, RZ ;  /* 0x0000001f04047819 */ /* 0x004fc800000006ff */
[----:B------:R-:W2:Y:S02]  /*3dd0*/  SYNCS.PHASECHK.TRANS64.TRYWAIT P0, [UR5+0x8], R4 ;  /* 0x00000804ff0075a7 */ /* 0x000ea40008001105 */
[----:B--2---:R-:W-:Y:S05]  /*3de0*/  @P0 BRA `(.L_x_73) ;  /* 0x0000000000080947 */ /* 0x004fea0003800000 */
[----:B------:R-:W2:Y:S02]  /*3df0*/  SYNCS.PHASECHK.TRANS64.TRYWAIT P0, [UR5+0x8], R4 ;  /* 0x00000804ff0075a7 */ /* 0x000ea40008001105 */
[----:B--2---:R-:W-:Y:S05]  /*3e00*/  @!P0 BRA `(.L_x_74) ;  /* 0x0000005000988947 */ /* 0x004fea0003800000 */
.L_x_73:
[----:B------:R-:W3:Y:S01]  /*3e10*/  LDS R6, [UR6+0x1a0] ;  /* 0x0001a006ff067984 */ /* 0x000ee20008000800 */
[----:B--2---:R-:W-:Y:S02]  /*3e20*/  HFMA2 R3, -RZ, RZ, 0, 5.9604644775390625e-08 ;  /* 0x00000001ff037431 */ /* 0x004fe400000001ff */
[----:B------:R-:W-:Y:S01]  /*3e30*/  IMAD.MOV.U32 R4, RZ, RZ, 0xffff ;  /* 0x0000ffffff047424 */ /* 0x000fe200078e00ff */
[----:B------:R-:W-:Y:S01]  /*3e40*/  UPRMT UR4, UR37, 0x654, UR7 ;  /* 0x0000065425047896 */ /* 0x000fe20008000007 */
[----:B---3--:R-:W-:-:S03]  /*3e50*/  IMAD.SHL.U32 R5, R6, 0x20, RZ ;  /* 0x0000002006057824 */ /* 0x008fc600078e00ff */
[-C--:B------:R-:W-:Y:S02]  /*3e60*/  SHF.L.U32 R4, R4, R6.reuse, RZ ;  /* 0x0000000604047219 */ /* 0x080fe400000006ff */
[----:B------:R-:W-:Y:S01]  /*3e70*/  SHF.L.U32 R6, R3, R6, RZ ;  /* 0x0000000603067219 */ /* 0x000fe200000006ff */
[----:B------:R3:W-:Y:S04]  /*3e80*/  STS [UR6+0x1a0], R5 ;  /* 0x0001a005ff007988 */ /* 0x0007e80008000806 */
[----:B------:R3:W-:Y:S04]  /*3e90*/  ATOMS.OR RZ, [UR5+0x14], R4 ;  /* 0x00001404ffff798c */ /* 0x0007e8000b000005 */
[----:B------:R3:W-:Y:S01]  /*3ea0*/  ATOMS.OR RZ, [UR5+0x18], R6 ;  /* 0x00001806ffff798c */ /* 0x0007e2000b000005 */
[----:B------:R-:W-:Y:S03]  /*3eb0*/  SYNCS.ARRIVE.TRANS64.RED.A1T0 RZ, [UR4], RZ ;  /* 0x000000ffffff79a7 */ /* 0x000fe60008100404 */
[----:B------:R3:W-:Y:S01]  /*3ec0*/  ATOMS.XOR RZ, [UR5+0x10], R3 ;  /* 0x00001003ffff798c */ /* 0x0007e2000b800005 */
[----:B------:R-:W-:Y:S05]  /*3ed0*/  BRA `(.L_x_71) ;  /* 0x0000000000107947 */ /* 0x000fea0003800000 */
.L_x_64:
[----:B------:R-:W-:Y:S02]  /*3ee0*/  MOV R3, 0xffffffff ;  /* 0xffffffff00037802 */ /* 0x000fe40000000f00 */
[----:B------:R-:W-:-:S03]  /*3ef0*/  MOV R4, 0x3f20 ;  /* 0x00003f2000047802 */ /* 0x000fc60000000f00 */
[----:B------:R2:W-:Y:S04]  /*3f00*/  STS [UR6+0x1a0], R3 ;  /* 0x0001a003ff007988 */ /* 0x0005e80008000806 */
[----:B-12--5:R-:W-:Y:S05]  /*3f10*/  CALL.REL.NOINC `($__internal_1_$__cuda_sm10x_tcgen05_guardrail_trap_phase_invalid_during_alloc) ;  /* 0x0000005400d47944 */ /* 0x026fea0003c00000 */
.L_x_71:
[----:B------:R-:W-:Y:S05]  /*3f20*/  WARPSYNC.ALL ;  /* 0x0000000000007948 */ /* 0x000fea0003800000 */
[----:B------:R-:W4:Y:S01]  /*3f30*/  S2UR UR20, SR_CgaCtaId ;  /* 0x00000000001479c3 */ /* 0x000f220000008800 */
[----:B------:R-:W-:Y:S01]  /*3f40*/  UMOV UR4, 0x400 ;  /* 0x0000040000047882 */ /* 0x000fe20000000000 */
[----:B------:R-:W-:-:S06]  /*3f50*/  NOP ;  /* 0x0000000000007918 */ /* 0x000fcc0000000000 */
[----:B------:R-:W-:Y:S06]  /*3f60*/  BAR.ARV 0x6, 0xa0 ;  /* 0x0182800000007b1d */ /* 0x000fec0000002000 */
[----:B------:R-:W1:Y:S01]  /*3f70*/  LDCU.64 UR6, c[0x0][0x388] ;  /* 0x00007100ff0677ac */ /* 0x000e620008000a00 */
[----:B------:R-:W-:Y:S01]  /*3f80*/  LOP3.LUT R2, R2, 0xffff, RZ, 0xc0, !PT ;  /* 0x0000ffff02027812 */ /* 0x000fe200078ec0ff */
[----:B--2---:R-:W-:Y:S01]  /*3f90*/  IMAD.MOV.U32 R8, RZ, RZ, 0x1 ;  /* 0x00000001ff087424 */ /* 0x004fe200078e00ff */
[----:B------:R-:W-:Y:S01]  /*3fa0*/  LOP3.LUT R0, R0, 0xffff, RZ, 0xc0, !PT ;  /* 0x0000ffff00007812 */ /* 0x000fe200078ec0ff */
[----:B------:R-:W-:Y:S01]  /*3fb0*/  UMOV UR24, URZ ;  /* 0x000000ff00187c82 */ /* 0x000fe20008000000 */
[----:B------:R-:W-:Y:S01]  /*3fc0*/  R2UR UR21, R2 ;  /* 0x00000000021572ca */ /* 0x000fe200000e0000 */
[----:B------:R-:W-:Y:S01]  /*3fd0*/  IMAD.MOV.U32 R2, RZ, RZ, RZ ;  /* 0x000000ffff027224 */ /* 0x000fe200078e00ff */
[----:B------:R-:W-:Y:S01]  /*3fe0*/  R2UR UR35, R0 ;  /* 0x00000000002372ca */ /* 0x000fe200000e0000 */
[----:B------:R-:W-:Y:S01]  /*3ff0*/  IMAD.MOV.U32 R0, RZ, RZ, RZ ;  /* 0x000000ffff007224 */ /* 0x000fe200078e00ff */
[----:B------:R-:W-:Y:S01]  /*4000*/  UMOV UR19, URZ ;  /* 0x000000ff00137c82 */ /* 0x000fe20008000000 */
[----:B----4-:R-:W-:-:S02]  /*4010*/  ULEA UR20, UR20, UR4, 0x18 ;  /* 0x0000000414147291 */ /* 0x010fc4000f8ec0ff */
[----:B------:R-:W-:Y:S02]  /*4020*/  UISETP.NE.AND UP3, UPT, UR38, URZ, UPT ;  /* 0x000000ff2600728c */ /* 0x000fe4000bf65270 */
[----:B------:R-:W-:Y:S01]  /*4030*/  UIADD3 UR34, UPT, UPT, UR20, 0x158, URZ ;  /* 0x0000015814227890 */ /* 0x000fe2000fffe0ff */
[----:B------:R-:W-:Y:S01]  /*4040*/  UMOV UR32, 0x0 ;  /* 0x0000000000207882 */ /* 0x000fe20000000000 */
[----:B------:R-:W-:Y:S01]  /*4050*/  UMOV UR33, 0x8110010 ;  /* 0x0811001000217882 */ /* 0x000fe20000000000 */
[----:B-1----:R-:W-:Y:S02]  /*4060*/  UIADD3 UR4, UPT, UPT, UR6, 0x3f, URZ ;  /* 0x0000003f06047890 */ /* 0x002fe4000fffe0ff */
[----:B---3--:R-:W1:Y:S01]  /*4070*/  LDS R3, [UR20+0x1a0] ;  /* 0x0001a014ff037984 */ /* 0x008e620008000800 */
[----:B------:R-:W2:Y:S01]  /*4080*/  LDCU UR6, c[0x0][0x390] ;  /* 0x00007200ff0677ac */ /* 0x000ea20008000800 */
[----:B------:R-:W-:Y:S02]  /*4090*/  USHF.R.S32.HI UR5, URZ, 0x1f, UR4 ;  /* 0x0000001fff057899 */ /* 0x000fe40008011404 */
[----:B------:R-:W-:-:S02]  /*40a0*/  UPRMT UR34, URZ, 0x654, UR34 ;  /* 0x00000654ff227896 */ /* 0x000fc40008000022 */
[----:B------:R-:W-:Y:S02]  /*40b0*/  ULEA.HI UR4, UR5, UR4, URZ, 0x6 ;  /* 0x0000000405047291 */ /* 0x000fe4000f8f30ff */
[----:B------:R-:W-:Y:S02]  /*40c0*/  UIADD3 UR5, UPT, UPT, UR20, 0x3300, URZ ;  /* 0x0000330014057890 */ /* 0x000fe4000fffe0ff */
[----:B------:R-:W-:Y:S02]  /*40d0*/  USHF.R.S32.HI UR4, URZ, 0x6, UR4 ;  /* 0x00000006ff047899 */ /* 0x000fe40008011404 */
[----:B------:R-:W-:Y:S02]  /*40e0*/  USHF.R.U32.HI UR5, URZ, 0x4, UR5 ;  /* 0x00000004ff057899 */ /* 0x000fe40008011605 */
[----:B------:R-:W-:Y:S02]  /*40f0*/  UIMAD UR7, UR4, UR7, URZ ;  /* 0x00000007040772a4 */ /* 0x000fe4000f8e02ff */
[----:B------:R-:W-:-:S02]  /*4100*/  UIADD3 UR4, UPT, UPT, UR20, 0x25300, URZ ;  /* 0x0002530014047890 */ /* 0x000fc4000fffe0ff */
[----:B------:R-:W-:Y:S02]  /*4110*/  ULOP3.LUT UR5, UR5, 0x3fff, URZ, 0xc0, !UPT ;  /* 0x00003fff05057892 */ /* 0x000fe4000f8ec0ff */
[----:B------:R-:W-:Y:S02]  /*4120*/  USHF.R.U32.HI UR23, URZ, 0x4, UR4 ;  /* 0x00000004ff177899 */ /* 0x000fe40008011604 */
[----:B--2---:R-:W-:Y:S02]  /*4130*/  UIMAD UR4, UR7, UR6, URZ ;  /* 0x00000006070472a4 */ /* 0x004fe4000f8e02ff */
[----:B------:R-:W-:Y:S02]  /*4140*/  ULOP3.LUT UR23, UR23, 0x3fff, URZ, 0xc0, !UPT ;  /* 0x00003fff17177892 */ /* 0x000fe4000f8ec0ff */
[----:B------:R-:W-:Y:S02]  /*4150*/  ULOP3.LUT UR22, UR5, 0x10000, URZ, 0xfc, !UPT ;  /* 0x0001000005167892 */ /* 0x000fe4000f8efcff */
[----:B------:R-:W-:-:S02]  /*4160*/  UIADD3 UR36, UPT, UPT, UR4, -0x1, URZ ;  /* 0xffffffff04247890 */ /* 0x000fc4000fffe0ff */
[----:B------:R-:W-:Y:S01]  /*4170*/  UISETP.GE.AND UP4, UPT, UR4, 0x1, UPT ;  /* 0x000000010400788c */ /* 0x000fe2000bf86270 */
[----:B------:R-:W-:Y:S01]  /*4180*/  UMOV UR30, 0x0 ;  /* 0x00000000001e7882 */ /* 0x000fe20000000000 */
[----:B------:R-:W-:Y:S01]  /*4190*/  UMOV UR31, 0x8110010 ;  /* 0x08110010001f7882 */ /* 0x000fe20000000000 */
[----:B------:R-:W-:Y:S01]  /*41a0*/  UMOV UR28, 0x0 ;  /* 0x00000000001c7882 */ /* 0x000fe20000000000 */
[----:B------:R-:W-:Y:S01]  /*41b0*/  UMOV UR29, 0x8110010 ;  /* 0x08110010001d7882 */ /* 0x000fe20000000000 */
[----:B------:R-:W-:Y:S01]  /*41c0*/  UMOV UR26, 0x0 ;  /* 0x00000000001a7882 */ /* 0x000fe20000000000 */
[C---:B-1----:R-:W-:Y:S01]  /*41d0*/  VIADD R5, R3.reuse, 0x20 ;  /* 0x0000002003057836 */ /* 0x042fe20000000000 */
[----:B------:R-:W-:Y:S01]  /*41e0*/  LOP3.LUT R4, R3, 0xffff, RZ, 0xc0, !PT ;  /* 0x0000ffff03047812 */ /* 0x000fe200078ec0ff */
[----:B------:R-:W-:-:S03]  /*41f0*/  UMOV UR27, 0x8110010 ;  /* 0x08110010001b7882 */ /* 0x000fc60000000000 */
[----:B------:R-:W-:-:S05]  /*4200*/  LOP3.LUT R5, R5, 0xffff, RZ, 0xc0, !PT ;  /* 0x0000ffff05057812 */ /* 0x000fca00078ec0ff */
[----:B------:R1:W-:Y:S02]  /*4210*/  STL.64 [R1], R4 ;  /* 0x0000000401007387 */ /* 0x0003e40000100a00 */
.L_x_83:
[----:B-1----:R-:W-:-:S04]  /*4220*/  SHF.L.U32 R5, R2, 0x1f, RZ ;  /* 0x0000001f02057819 */ /* 0x002fc800000006ff */
[----:B------:R-:W1:Y:S02]  /*4230*/  SYNCS.PHASECHK.TRANS64.TRYWAIT P0, [UR20+0x150], R5 ;  /* 0x00015005ff0075a7 */ /* 0x000e640008001114 */
[----:B-1-34-:R-:W-:Y:S05]  /*4240*/  @!P0 BRA `(.L_x_75) ;  /* 0x0000004c00a08947 */ /* 0x01afea0003800000 */
.L_x_184:
[----:B-1----:R-:W1:Y:S01]  /*4250*/  LDS.128 R4, [UR20+0x190] ;  /* 0x00019014ff047984 */ /* 0x002e620008000c00 */
[----:B------:R-:W-:Y:S01]  /*4260*/  ULEA UR25, UR24, UR20, 0x3 ;  /* 0x0000001418197291 */ /* 0x000fe2000f8e18ff */
[----:B------:R-:W-:Y:S01]  /*4270*/  @!PT LDS RZ, [RZ] ;  /* 0x00000000fffff984 */ /* 0x000fe20000000800 */
[----:B------:R-:W-:Y:S01]  /*4280*/  @!PT LDS RZ, [RZ] ;  /* 0x00000000fffff984 */ /* 0x000fe20000000800 */
[----:B------:R-:W-:Y:S01]  /*4290*/  @!PT LDS RZ, [RZ] ;  /* 0x00000000fffff984 */ /* 0x000fe20000000800 */
[----:B------:R-:W-:Y:S01]  /*42a0*/  @!PT LDS RZ, [RZ] ;  /* 0x00000000fffff984 */ /* 0x000fe20000000800 */
[----:B------:R2:W-:Y:S06]  /*42b0*/  MEMBAR.ALL.CTA ;  /* 0x0000000000007992 */ /* 0x0005ec0000008000 */
[----:B--2---:R-:W2:Y:S02]  /*42c0*/  FENCE.VIEW.ASYNC.S ;  /* 0x00000000000073c6 */ /* 0x004ea40000000000 */
[----:B--2---:R-:W-:Y:S01]  /*42d0*/  SYNCS.ARRIVE.TRANS64.RED.A1T0 RZ, [UR34], RZ ;  /* 0x000000ffffff79a7 */ /* 0x004fe20008100422 */
[----:B-1----:R-:W-:Y:S01]  /*42e0*/  LOP3.LUT P3, RZ, R6, 0x1, RZ, 0xc0, !PT ;  /* 0x0000000106ff7812 */ /* 0x002fe2000786c0ff */
[----:B------:R-:W-:-:S12]  /*42f0*/  BRA.U UP3, `(.L_x_76) ;  /* 0x00000001030c7547 */ /* 0x000fd8000b800000 */
[----:B------:R-:W-:-:S04]  /*4300*/  SHF.L.U32 R5, R8, 0x1f, RZ ;  /* 0x0000001f08057819 */ /* 0x000fc800000006ff */
[----:B------:R-:W1:Y:S02]  /*4310*/  SYNCS.PHASECHK.TRANS64.TRYWAIT P0, [UR25+0x170], R5 ;  /* 0x00017005ff0075a7 */ /* 0x000e640008001119 */
[----:B-1----:R-:W-:Y:S05]  /*4320*/  @!P0 BRA `(.L_x_77) ;  /* 0x0000004c00808947 */ /* 0x002fea0003800000 */
.L_x_76:
[----:B------:R-:W-:Y:S05]  /*4330*/  BRA.U UP3, `(.L_x_78) ;  /* 0x0000000503047547 */ /* 0x000fea000b800000 */
[----:B------:R-:W-:Y:S05]  /*4340*/  BRA.U !UP4, `(.L_x_79) ;  /* 0x000000010cf47547 */ /* 0x000fea000b800000 */
[----:B------:R-:W-:Y:S01]  /*4350*/  ULEA UR4, UR24, UR43, 0x2 ;  /* 0x0000002b18047291 */ /* 0x000fe2000f8e10ff */
[----:B-1----:R-:W-:-:S08]  /*4360*/  SHF.L.U32 R4, R0, 0x1f, RZ ;  /* 0x0000001f00047819 */ /* 0x002fd000000006ff */
[----:B------:R-:W5:Y:S01]  /*4370*/  LDL R5, [UR4] ;  /* 0x00000004ff057983 */ /* 0x000f620008100800 */
[----:B------:R-:W-:Y:S02]  /*4380*/  ULEA UR4, UR19, UR20, 0x3 ;  /* 0x0000001413047291 */ /* 0x000fe4000f8e18ff */
[----:B------:R-:W-:Y:S01]  /*4390*/  UPLOP3.LUT UP2, UPT, UPT, UPT, UPT, 0x40, 0x4 ;  /* 0x000000000004789c */ /* 0x000fe20003f4e870 */
[----:B------:R-:W-:-:S06]  /*43a0*/  UMOV UR17, UR36 ;  /* 0x0000002400117c82 */ /* 0x000fcc0008000000 */
[----:B------:R1:W2:Y:S01]  /*43b0*/  SYNCS.PHASECHK.TRANS64.TRYWAIT P2, [UR4], R4 ;  /* 0x00000004ff0075a7 */ /* 0x0002a20008041104 */
[----:B------:R-:W-:-:S05]  /*43c0*/  UMOV UR4, UR19 ;  /* 0x0000001300047c82 */ /* 0x000fca0008000000 */
.L_x_82:
[----:B------:R-:W-:Y:S01]  /*43d0*/  ULEA UR18, UR4, UR20, 0x3 ;  /* 0x0000001404127291 */ /* 0x000fe2000f8e18ff */
[----:B--234-:R-:W-:Y:S11]  /*43e0*/  @P2 BRA `(.L_x_80) ;  /* 0x00000000000c2947 */ /* 0x01cff60003800000 */
[----:B------:R-:W-:Y:S04]  /*43f0*/  SHF.L.U32 R6, R0, 0x1f, RZ ;  /* 0x0000001f00067819 */ /* 0x000fe800000006ff */
[----:B------:R-:W2:Y:S02]  /*4400*/  SYNCS.PHASECHK.TRANS64.TRYWAIT P0, [UR18], R6 ;  /* 0x00000006ff0075a7 */ /* 0x000ea40008001112 */
[----:B--2---:R-:W-:Y:S05]  /*4410*/  @!P0 BRA `(.L_x_81) ;  /* 0x0000004c005c8947 */ /* 0x004fea0003800000 */
.L_x_80:
[----:B------:R-:W-:Y:S01]  /*4420*/  UISETP.NE.AND UP0, UPT, UR17, URZ, UPT ;  /* 0x000000ff1100728c */ /* 0x000fe2000bf05270 */
[----:B------:R-:W-:Y:S01]  /*4430*/  PLOP3.LUT P2, PT, PT, PT, PT, 0x80, 0x8 ;  /* 0x000000000008781c */ /* 0x000fe20003f4f070 */
[----:B------:R-:W-:Y:S02]  /*4440*/  UIADD3 UR5, UPT, UPT, UR4, 0x1, URZ ;  /* 0x0000000104057890 */ /* 0x000fe4000fffe0ff */
[----:B------:R-:W-:Y:S02]  /*4450*/  ULEA UR10, UR4, UR23, 0x8 ;  /* 0x00000017040a7291 */ /* 0x000fe4000f8e40ff */
[----:B------:R-:W-:Y:S01]  /*4460*/  UISETP.NE.AND UP1, UPT, UR5, 0x11, UPT ;  /* 0x000000110500788c */ /* 0x000fe2000bf25270 */
[----:B------:R-:W-:Y:S01]  /*4470*/  PLOP3.LUT P0, PT, PT, PT, UP0, 0x80, 0x8 ;  /* 0x000000000008781c */ /* 0x000fe20003f0f008 */
[----:B------:R-:W-:Y:S02]  /*4480*/  ULEA UR14, UR4, UR22, 0x9 ;  /* 0x00000016040e7291 */ /* 0x000fe4000f8e48ff */
[----:B------:R-:W-:Y:S02]  /*4490*/  USEL UR6, URZ, 0x1, UP1 ;  /* 0x00000001ff067887 */ /* 0x000fe40008800000 */
[----:B------:R-:W-:Y:S01]  /*44a0*/  USEL UR19, UR5, URZ, UP1 ;  /* 0x000000ff05137287 */ /* 0x000fe20008800000 */
[----:B------:R-:W-:Y:S11]  /*44b0*/  ELECT P1, URZ, PT ;  /* 0x0000000000ff782f */ /* 0x000ff60003820000 */
[----:B------:R-:W-:Y:S02]  /*44c0*/  @!UPT UIADD3 URZ, UPT, UPT, URZ, URZ, URZ ;  /* 0x000000fffffff290 */ /* 0x000fe4000fffe0ff */
[C---:B-----5:R-:W-:Y:S01]  /*44d0*/  @P1 R2UR.BROADCAST UR4, R5.reuse ;  /* 0x00000000050412ca */ /* 0x060fe200008e0000 */
[----:B------:R-:W-:Y:S01]  /*44e0*/  @UP0 ULEA UR5, UR19, UR20, 0x3 ;  /* 0x0000001413050291 */ /* 0x000fe2000f8e18ff */
[----:B------:R-:W-:Y:S01]  /*44f0*/  LOP3.LUT R0, R0, UR6, RZ, 0x3c, !PT ;  /* 0x0000000600007c12 */ /* 0x000fe2000f8e3cff */
[----:B------:R-:W-:Y:S02]  /*4500*/  UIADD3 UR8, UPT, UPT, UR10, 0x40, URZ ;  /* 0x000000400a087890 */ /* 0x000fe4000fffe0ff */
[----:B------:R-:W-:Y:S01]  /*4510*/  UIADD3 UR6, UPT, UPT, UR14, 0x2, URZ ;  /* 0x000000020e067890 */ /* 0x000fe2000fffe0ff */
[----:B-1----:R-:W-:Y:S01]  /*4520*/  @P0 SHF.L.U32 R4, R0, 0x1f, RZ ;  /* 0x0000001f00040819 */ /* 0x002fe200000006ff */
[----:B------:R-:W-:Y:S01]  /*4530*/  UIADD3 UR12, UPT, UPT, UR10, 0x80, URZ ;  /* 0x000000800a0c7890 */ /* 0x000fe2000fffe0ff */
[----:B------:R-:W-:Y:S02]  /*4540*/  UMOV UR11, 0x80004020 ;  /* 0x80004020000b7882 */ /* 0x000fe40000000000 */
[----:B------:R3:W4:Y:S01]  /*4550*/  @P0 SYNCS.PHASECHK.TRANS64.TRYWAIT P2, [UR5], R4 ;  /* 0x00000004ff0005a7 */ /* 0x0007220008041105 */
[----:B------:R-:W-:Y:S11]  /*4560*/  ELECT P0, URZ, PT ;  /* 0x0000000000ff782f */ /* 0x000ff60003800000 */
[----:B------:R-:W-:Y:S02]  /*4570*/  @!UPT UIADD3 URZ, UPT, UPT, URZ, URZ, URZ ;  /* 0x000000fffffff290 */ /* 0x000fe4000fffe0ff */
[C---:B------:R-:W-:Y:S02]  /*4580*/  @P0 R2UR.BROADCAST UR16, R5.reuse ;  /* 0x00000000051002ca */ /* 0x040fe400008e0000 */
[----:B------:R-:W-:Y:S01]  /*4590*/  ELECT P0, URZ, PT ;  /* 0x0000000000ff782f */ /* 0x000fe20003800000 */
[----:B------:R-:W-:Y:S01]  /*45a0*/  UMOV UR15, 0x40004040 ;  /* 0x40004040000f7882 */ /* 0x000fe20000000000 */
[----:B------:R-:W-:Y:S01]  /*45b0*/  UMOV UR9, 0x80004020 ;  /* 0x8000402000097882 */ /* 0x000fe20000000000 */
[----:B------:R1:W-:Y:S01]  /*45c0*/  UTCHMMA.2CTA gdesc[UR14], gdesc[UR10], tmem[UR4], tmem[UR32], idesc[UR33], UP2 ;  /* 0x00ff200a0e0075ea */ /* 0x0003e20009200004 */
[----:B------:R-:W-:Y:S01]  /*45d0*/  UPLOP3.LUT UP2, UPT, UPT, UPT, UPT, 0x80, 0x8 ;  /* 0x000000000008789c */ /* 0x000fe20003f4f070 */
[----:B------:R-:W-:Y:S01]  /*45e0*/  UMOV UR7, 0x40004040 ;  /* 0x4000404000077882 */ /* 0x000fe20000000000 */
[----:B------:R-:W-:Y:S01]  /*45f0*/  UMOV UR13, 0x80004020 ;  /* 0x80004020000d7882 */ /* 0x000fe20000000000 */
[----:B------:R-:W-:Y:S04]  /*4600*/  UMOV UR5, 0x40004040 ;  /* 0x4000404000057882 */ /* 0x000fe80000000000 */
[----:B------:R2:W-:Y:S01]  /*4610*/  UTCHMMA.2CTA gdesc[UR6], gdesc[UR8], tmem[UR16], tmem[UR30], idesc[UR31], UPT ;  /* 0x00ff1e08060075ea */ /* 0x0005e2000ba00010 */
[----:B-1----:R-:W-:Y:S01]  /*4620*/  UIADD3 UR4, UPT, UPT, UR14, 0x4, URZ ;  /* 0x000000040e047890 */ /* 0x002fe2000fffe0ff */
[C---:B------:R-:W-:Y:S02]  /*4630*/  @P0 R2UR.BROADCAST UR15, R5.reuse ;  /* 0x00000000050f02ca */ /* 0x040fe400008e0000 */
[----:B------:R-:W-:Y:S01]  /*4640*/  ELECT P0, URZ, PT ;  /* 0x0000000000ff782f */ /* 0x000fe20003800000 */
[----:B------:R-:W-:Y:S02]  /*4650*/  UIADD3 UR10, UPT, UPT, UR10, 0xc0, URZ ;  /* 0x000000c00a0a7890 */ /* 0x000fe4000fffe0ff */
[----:B--2---:R-:W-:Y:S10]  /*4660*/  UIADD3 UR6, UPT, UPT, UR14, 0x6, URZ ;  /* 0x000000060e067890 */ /* 0x004ff4000fffe0ff */
[----:B------:R-:W-:Y:S01]  /*4670*/  @P0 R2UR.BROADCAST UR9, R5 ;  /* 0x00000000050902ca */ /* 0x000fe200008e0000 */
[----:B------:R-:W-:Y:S01]  /*4680*/  UIADD3 UR8, UPT, UPT, UR18, 0x88, URZ ;  /* 0x0000008812087890 */ /* 0x000fe2000fffe0ff */
[----:B------:R1:W-:Y:S11]  /*4690*/  UTCHMMA.2CTA gdesc[UR4], gdesc[UR12], tmem[UR15], tmem[UR28], idesc[UR29], UPT ;  /* 0x00ff1c0c040075ea */ /* 0x0003f6000ba0000f */
[----:B------:R3:W-:Y:S01]  /*46a0*/  UTCHMMA.2CTA gdesc[UR6], gdesc[UR10], tmem[UR9], tmem[UR26], idesc[UR27], UPT ;  /* 0x00ff1a0a060075ea */ /* 0x0007e2000ba00009 */
[----:B------:R3:W-:Y:S01]  /*46b0*/  UTCBAR.2CTA.MULTICAST [UR8], URZ, UR21 ;  /* 0x000000ff080073e9 */ /* 0x0007e20008200815 */
[----:B-1----:R-:W-:Y:S02]  /*46c0*/  UIADD3 UR4, UPT, UPT, UR17, 0x1, URZ ;  /* 0x0000000111047890 */ /* 0x002fe4000fffe0ff */
[----:B------:R-:W-:Y:S02]  /*46d0*/  UIADD3 UR5, UPT, UPT, UR17, -0x1, URZ ;  /* 0xffffffff11057890 */ /* 0x000fe4000fffe0ff */
[----:B------:R-:W-:Y:S03]  /*46e0*/  UISETP.GT.U32.AND UP0, UPT, UR4, 0x1, UPT ;  /* 0x000000010400788c */ /* 0x000fe6000bf04070 */
[----:B------:R-:W-:Y:S02]  /*46f0*/  UMOV UR4, UR19 ;  /* 0x0000001300047c82 */ /* 0x000fe40008000000 */
[----:B------:R-:W-:Y:S04]  /*4700*/  UMOV UR17, UR5 ;  /* 0x0000000500117c82 */ /* 0x000fe80008000000 */
[----:B------:R-:W-:Y:S05]  /*4710*/  BRA.U UP0, `(.L_x_82) ;  /* 0xfffffffd002c7547 */ /* 0x000fea000b83ffff */
.L_x_79:
[----:B------:R-:W-:-:S09]  /*4720*/  UIADD3 UR4, UPT, UPT, UR25, 0x160, URZ ;  /* 0x0000016019047890 */ /* 0x000fd2000fffe0ff */
[----:B------:R2:W-:Y:S01]  /*4730*/  UTCBAR.2CTA.MULTICAST [UR4], URZ, UR35 ;  /* 0x000000ff040073e9 */ /* 0x0005e20008200823 */
[----:B------:R-:W-:Y:S02]  /*4740*/  NOP ;  /* 0x0000000000007918 */ /* 0x000fe40000000000 */
.L_x_78:
[----:B--2---:R-:W-:Y:S01]  /*4750*/  UIADD3 UR4, UPT, UPT, UR24, 0x1, URZ ;  /* 0x0000000118047890 */ /* 0x004fe2000fffe0ff */
[----:B------:R-:W-:-:S03]  /*4760*/  LOP3.LUT R2, R2, 0x1, RZ, 0x3c, !PT ;  /* 0x0000000102027812 */ /* 0x000fc600078e3cff */
[----:B------:R-:W-:-:S04]  /*4770*/  UISETP.NE.AND UP0, UPT, UR4, 0x2, UPT ;  /* 0x000000020400788c */ /* 0x000fc8000bf05270 */
[----:B------:R-:W-:Y:S02]  /*4780*/  USEL UR5, URZ, 0x1, UP0 ;  /* 0x00000001ff057887 */ /* 0x000fe40008000000 */
[----:B------:R-:W-:-:S04]  /*4790*/  USEL UR24, UR4, URZ, UP0 ;  /* 0x000000ff04187287 */ /* 0x000fc80008000000 */
[----:B------:R-:W-:Y:S01]  /*47a0*/  LOP3.LUT R8, R8, UR5, RZ, 0x3c, !PT ;  /* 0x0000000508087c12 */ /* 0x000fe2000f8e3cff */
[----:B------:R-:W-:Y:S07]  /*47b0*/  @P3 BRA `(.L_x_83) ;  /* 0xfffffff800983947 */ /* 0x000fee000383ffff */
[----:B---3--:R-:W2:Y:S01]  /*47c0*/  S2UR UR8, SR_CgaCtaId ;  /* 0x00000000000879c3 */ /* 0x008ea20000008800 */
[----:B------:R-:W-:Y:S01]  /*47d0*/  ELECT P0, URZ, PT ;  /* 0x0000000000ff782f */ /* 0x000fe20003800000 */
[----:B------:R-:W-:Y:S01]  /*47e0*/  HFMA2 R0, -RZ, RZ, 0, 5.9604644775390625e-08 ;  /* 0x00000001ff007431 */ /* 0x000fe200000001ff */
[----:B------:R-:W-:-:S05]  /*47f0*/  UMOV UR4, 0x40 ;  /* 0x0000004000047882 */ /* 0x000fca0000000000 */
[----:B------:R-:W-:Y:S01]  /*4800*/  UVIRTCOUNT.DEALLOC.SMPOOL 0x80 ;  /* 0x000000800000784c */ /* 0x000fe20000000000 */
[----:B------:R-:W-:Y:S02]  /*4810*/  UISETP.NE.AND UP0, UPT, UR38, URZ, UPT ;  /* 0x000000ff2600728c */ /* 0x000fe4000bf05270 */
[----:B--2---:R-:W-:-:S09]  /*4820*/  ULEA UR8, UR8, UR4, 0x18 ;  /* 0x0000000408087291 */ /* 0x004fd2000f8ec0ff */
[----:B------:R2:W-:Y:S01]  /*4830*/  @P0 STS.U8 [UR8+0x1c], R0 ;  /* 0x00001c00ff000988 */ /* 0x0005e20008000008 */
[----:B------:R-:W-:Y:S05]  /*4840*/  BRA.U UP0, `(.L_x_84) ;  /* 0x0000000100587547 */ /* 0x000fea000b800000 */
[----:B------:R-:W-:Y:S01]  /*4850*/  UIADD3 UR5, UPT, UPT, UR20, 0x170, URZ ;  /* 0x0000017014057890 */ /* 0x000fe2000fffe0ff */
[----:B------:R-:W-:-:S03]  /*4860*/  SHF.L.U32 R2, R8, 0x1f, RZ ;  /* 0x0000001f08027819 */ /* 0x000fc600000006ff */
[----:B------:R-:W-:-:S09]  /*4870*/  ULEA UR4, UR24, UR5, 0x3 ;  /* 0x0000000518047291 */ /* 0x000fd2000f8e18ff */
[----:B------:R-:W3:Y:S02]  /*4880*/  SYNCS.PHASECHK.TRANS64.TRYWAIT P0, [UR4], R2 ;  /* 0x00000002ff0075a7 */ /* 0x000ee40008001104 */
[----:B---3--:R-:W-:Y:S05]  /*4890*/  @!P0 BRA `(.L_x_85) ;  /* 0x0000004800548947 */ /* 0x008fea0003800000 */
.L_x_188:
[----:B------:R-:W-:-:S04]  /*48a0*/  UIADD3 UR4, UPT, UPT, UR24, 0x1, URZ ;  /* 0x0000000118047890 */ /* 0x000fc8000fffe0ff */
[----:B------:R-:W-:-:S04]  /*48b0*/  UISETP.NE.AND UP1, UPT, UR4, 0x2, UPT ;  /* 0x000000020400788c */ /* 0x000fc8000bf25270 */
[----:B------:R-:W-:Y:S02]  /*48c0*/  USEL UR6, URZ, 0x1, UP1 ;  /* 0x00000001ff067887 */ /* 0x000fe40008800000 */
[----:B------:R-:W-:-:S04]  /*48d0*/  USEL UR4, UR4, URZ, UP1 ;  /* 0x000000ff04047287 */ /* 0x000fc80008800000 */
[----:B------:R-:W-:Y:S01]  /*48e0*/  ULEA UR4, UR4, UR5, 0x3 ;  /* 0x0000000504047291 */ /* 0x000fe2000f8e18ff */
[----:B--2---:R-:W-:-:S04]  /*48f0*/  LOP3.LUT R2, R8, UR6, RZ, 0x3c, !PT ;  /* 0x0000000608027c12 */ /* 0x004fc8000f8e3cff */
[----:B------:R-:W-:Y:S01]  /*4900*/  SHF.L.U32 R2, R2, 0x1f, RZ ;  /* 0x0000001f02027819 */ /* 0x000fe200000006ff */
[----:B------:R-:W-:-:S04]  /*4910*/  IMAD.U32 R0, RZ, RZ, UR4 ;  /* 0x00000004ff007e24 */ /* 0x000fc8000f8e00ff */
[----:B------:R2:W3:Y:S03]  /*4920*/  SYNCS.PHASECHK.TRANS64.TRYWAIT P0, [R0+URZ], R2 ;  /* 0x00000002000075a7 */ /* 0x0004e600080011ff */
[----:B---3--:R-:W-:Y:S05]  /*4930*/  @!P0 NANOSLEEP.SYNCS 0x989680 ;  /* 0x009896800000895d */ /* 0x008fea0003900000 */
[----:B------:R-:W3:Y:S02]  /*4940*/  @!P0 SYNCS.PHASECHK.TRANS64 P0, [R0+URZ], R2 ;  /* 0x00000002000085a7 */ /* 0x000ee400080010ff */
[----:B---3--:R-:W-:Y:S05]  /*4950*/  @P0 BRA `(.L_x_86) ;  /* 0x0000000000200947 */ /* 0x008fea0003800000 */
.L_x_87:
[----:B---3--:R3:W1:Y:S02]  /*4960*/  SYNCS.PHASECHK.TRANS64.TRYWAIT P0, [R0+URZ], R2 ;  /* 0x00000002000075a7 */ /* 0x00866400080011ff */
[----:B-1----:R-:W-:Y:S05]  /*4970*/  @!P0 NANOSLEEP.SYNCS 0x989680 ;  /* 0x009896800000895d */ /* 0x002fea0003900000 */
[----:B------:R-:W1:Y:S02]  /*4980*/  @!P0 SYNCS.PHASECHK.TRANS64 P0, [R0+URZ], R2 ;  /* 0x00000002000085a7 */ /* 0x000e6400080010ff */
[----:B-1----:R-:W-:Y:S05]  /*4990*/  @!P0 BRA `(.L_x_87) ;  /* 0xfffffffc00f08947 */ /* 0x002fea000383ffff */
[----:B------:R-:W-:Y:S05]  /*49a0*/  BRA `(.L_x_86) ;  /* 0x00000000000c7947 */ /* 0x000fea0003800000 */
.L_x_84:
[----:B------:R-:W-:-:S04]  /*49b0*/  UIADD3 UR4, UPT, UPT, UR20, 0x180, URZ ;  /* 0x0000018014047890 */ /* 0x000fc8000fffe0ff */
[----:B------:R-:W-:-:S09]  /*49c0*/  UPRMT UR4, UR37, 0x654, UR4 ;  /* 0x0000065425047896 */ /* 0x000fd20008000004 */
[----:B------:R-:W-:Y:S03]  /*49d0*/  SYNCS.ARRIVE.TRANS64.RED.A1T0 RZ, [UR4], RZ ;  /* 0x000000ffffff79a7 */ /* 0x000fe60008100404 */
.L_x_86:
[----:B--23--:R-:W-:Y:S01]  /*49e0*/  SHF.L.U32 R2, RZ, 0x1f, RZ ;  /* 0x0000001fff027819 */ /* 0x00cfe200000006ff */
[----:B------:R-:W-:Y:S01]  /*49f0*/  UIADD3 UR4, UPT, UPT, UR20, 0x180, URZ ;  /* 0x0000018014047890 */ /* 0x000fe2000fffe0ff */
[----:B------:R-:W-:Y:S02]  /*4a00*/  PLOP3.LUT P0, PT, PT, PT, UP0, 0x80, 0x8 ;  /* 0x000000000008781c */ /* 0x000fe40003f0f008 */
[----:B------:R-:W2:Y:S02]  /*4a10*/  SYNCS.PHASECHK.TRANS64.TRYWAIT P1, [UR20+0x180], R2 ;  /* 0x00018002ff0075a7 */ /* 0x000ea40008021114 */
[----:B--2---:R-:W-:Y:S09]  /*4a20*/  @!P1 BRA `(.L_x_88) ;  /* 0x0000004800089947 */ /* 0x004ff20003800000 */
.L_x_190:
[----:B------:R-:W-:Y:S01]  /*4a30*/  @!UP0 UPRMT UR4, UR37, 0x654, UR4 ;  /* 0x0000065425048896 */ /* 0x000fe20008000004 */
[----:B------:R-:W-:Y:S01]  /*4a40*/  LOP3.LUT R3, R3, 0xffff, RZ, 0xc0, !PT ;  /* 0x0000ffff03037812 */ /* 0x000fe200078ec0ff */
[----:B--2---:R-:W-:-:S03]  /*4a50*/  IMAD.MOV.U32 R2, RZ, RZ, 0xffff ;  /* 0x0000ffffff027424 */ /* 0x004fc600078e00ff */
[----:B------:R-:W-:-:S04]  /*4a60*/  SHF.R.U32.HI R3, RZ, 0x5, R3 ;  /* 0x00000005ff037819 */ /* 0x000fc80000011603 */
[----:B------:R-:W-:Y:S01]  /*4a70*/  @!P0 SYNCS.ARRIVE.TRANS64.RED.A1T0 RZ, [UR4], RZ ;  /* 0x000000ffffff89a7 */ /* 0x000fe20008100404 */
[----:B------:R-:W-:Y:S01]  /*4a80*/  NOP ;  /* 0x0000000000007918 */ /* 0x000fe20000000000 */
[----:B------:R-:W2:Y:S01]  /*4a90*/  LDS R0, [UR8+0x14] ;  /* 0x00001408ff007984 */ /* 0x000ea20008000800 */
[----:B------:R-:W-:-:S04]  /*4aa0*/  SHF.L.U32 R2, R2, R3, RZ ;  /* 0x0000000302027219 */ /* 0x000fc800000006ff */
[----:B--2---:R-:W-:-:S04]  /*4ab0*/  LOP3.LUT R0, R0, R2, RZ, 0xc0, !PT ;  /* 0x0000000200007212 */ /* 0x004fc800078ec0ff */
[----:B------:R-:W-:Y:S01]  /*4ac0*/  ISETP.NE.AND P0, PT, R0, R2, PT ;  /* 0x000000020000720c */ /* 0x000fe20003f05270 */
[----:B------:R-:W-:-:S05]  /*4ad0*/  IMAD.MOV.U32 R0, RZ, RZ, 0x1 ;  /* 0x00000001ff007424 */ /* 0x000fca00078e00ff */
[----:B------:R-:W-:-:S07]  /*4ae0*/  SHF.L.U32 R0, R0, R3, RZ ;  /* 0x0000000300007219 */ /* 0x000fce00000006ff */
[----:B------:R-:W-:Y:S05]  /*4af0*/  @P0 BRA `(.L_x_89) ;  /* 0x00000000005c0947 */ /* 0x000fea0003800000 */
[----:B------:R-:W2:Y:S02]  /*4b00*/  LDS R3, [UR8+0x18] ;  /* 0x00001808ff037984 */ /* 0x000ea40008000800 */
[----:B--2---:R-:W-:-:S04]  /*4b10*/  LOP3.LUT R3, R3, R0, RZ, 0xc0, !PT ;  /* 0x0000000003037212 */ /* 0x004fc800078ec0ff */
[----:B------:R-:W-:-:S13]  /*4b20*/  ISETP.NE.AND P0, PT, R3, R0, PT ;  /* 0x000000000300720c */ /* 0x000fda0003f05270 */
[----:B------:R-:W-:Y:S05]  /*4b30*/  @P0 BRA `(.L_x_90) ;  /* 0x0000000000400947 */ /* 0x000fea0003800000 */
[----:B------:R-:W-:Y:S01]  /*4b40*/  R2UR UR4, R2 ;  /* 0x00000000020472ca */ /* 0x000fe200000e0000 */
[----:B------:R-:W2:Y:S01]  /*4b50*/  S2R R3, SR_LANEID ;  /* 0x0000000000037919 */ /* 0x000ea20000000000 */
[----:B------:R-:W-:-:S04]  /*4b60*/  LOP3.LUT R0, RZ, R0, RZ, 0x33, !PT ;  /* 0x00000000ff007212 */ /* 0x000fc800078e33ff */
[----:B------:R-:W3:Y:S07]  /*4b70*/  REDUX UR6, R0 ;  /* 0x00000000000673c4 */ /* 0x000eee0000000000 */
[----:B------:R-:W-:-:S03]  /*4b80*/  ULOP3.LUT UR5, URZ, UR4, URZ, 0x33, !UPT ;  /* 0x00000004ff057292 */ /* 0x000fc6000f8e33ff */
[----:B------:R-:W-:Y:S02]  /*4b90*/  VOTEU.ANY UR4, UPT, PT ;  /* 0x0000000000047886 */ /* 0x000fe400038e0100 */
[----:B------:R-:W-:Y:S01]  /*4ba0*/  UFLO.U32 UR4, UR4 ;  /* 0x00000004000472bd */ /* 0x000fe200080e0000 */
[----:B------:R-:W-:-:S04]  /*4bb0*/  IMAD.U32 R2, RZ, RZ, UR5 ;  /* 0x00000005ff027e24 */ /* 0x000fc8000f8e00ff */
[----:B------:R-:W1:Y:S02]  /*4bc0*/  REDUX UR7, R2 ;  /* 0x00000000020773c4 */ /* 0x000e640000000000 */
[----:B------:R1:W-:Y:S01]  /*4bd0*/  UTCATOMSWS.AND URZ, UR5 ;  /* 0x0000000500ff79e3 */ /* 0x0003e20008000000 */
[----:B---3--:R-:W-:Y:S01]  /*4be0*/  IMAD.U32 R0, RZ, RZ, UR6 ;  /* 0x00000006ff007e24 */ /* 0x008fe2000f8e00ff */
[----:B--2---:R-:W-:Y:S01]  /*4bf0*/  ISETP.EQ.U32.AND P0, PT, R3, UR4, PT ;  /* 0x0000000403007c0c */ /* 0x004fe2000bf02070 */
[----:B-1----:R-:W-:-:S12]  /*4c00*/  IMAD.U32 R2, RZ, RZ, UR7 ;  /* 0x00000007ff027e24 */ /* 0x002fd8000f8e00ff */
[----:B------:R1:W-:Y:S04]  /*4c10*/  @P0 ATOMS.AND RZ, [UR8+0x14], R2 ;  /* 0x00001402ffff098c */ /* 0x0003e8000a800008 */
[----:B------:R1:W-:Y:S01]  /*4c20*/  @P0 ATOMS.AND RZ, [UR8+0x18], R0 ;  /* 0x00001800ffff098c */ /* 0x0003e2000a800008 */
[----:B------:R-:W-:Y:S05]  /*4c30*/  BRA `(.L_x_91) ;  /* 0x0000000000147947 */ /* 0x000fea0003800000 */
.L_x_90:
[----:B------:R-:W-:Y:S02]  /*4c40*/  MOV R2, 0x4c60 ;  /* 0x00004c6000027802 */ /* 0x000fe40000000f00 */
[----:B-1--45:R-:W-:Y:S05]  /*4c50*/  CALL.REL.NOINC `($__internal_0_$__cuda_sm10x_tcgen05_guardrail_trap_col_being_dealloced_not_returned_by_alloc) ;  /* 0x0000004800787944 */ /* 0x032fea0003c00000 */
[----:B------:R-:W-:Y:S05]  /*4c60*/  BRA `(.L_x_91) ;  /* 0x0000000000087947 */ /* 0x000fea0003800000 */
.L_x_89:
[----:B------:R-:W-:Y:S02]  /*4c70*/  MOV R2, 0x4c90 ;  /* 0x00004c9000027802 */ /* 0x000fe40000000f00 */
[----:B-1--45:R-:W-:Y:S05]  /*4c80*/  CALL.REL.NOINC `($__internal_2_$__cuda_sm10x_tcgen05_guardrail_trap_unallocated_columns_being_dealloced) ;  /* 0x0000004800847944 */ /* 0x032fea0003c00000 */
.L_x_91:
[----:B------:R-:W-:Y:S01]  /*4c90*/  NOP ;  /* 0x0000000000007918 */ /* 0x000fe20000000000 */
[----:B------:R-:W-:Y:S05]  /*4ca0*/  EXIT ;  /* 0x000000000000794d */ /* 0x000fea0003800000 */
.L_x_63:
[----:B------:R-:W-:-:S09]  /*4cb0*/  UISETP.NE.OR UP0, UPT, UR18, 0x3, !UP3 ;  /* 0x000000031200788c */ /* 0x000fd2000df05670 */
[----:B------:R-:W-:Y:S05]  /*4cc0*/  BRA.U UP0, `(.L_x_92) ;  /* 0x0000001100947547 */ /* 0x000fea000b800000 */
[----:B------:R-:W2:Y:S01]  /*4cd0*/  LDCU.64 UR4, c[0x0][0x888] ;  /* 0x00011100ff0477ac */ /* 0x000ea20008000a00 */
[----:B------:R-:W3:Y:S01]  /*4ce0*/  S2UR UR6, SR_CgaCtaId ;  /* 0x00000000000679c3 */ /* 0x000ee20000008800 */
[----:B------:R-:W-:Y:S01]  /*4cf0*/  HFMA2 R9, -RZ, RZ, 0, 5.9604644775390625e-08 ;  /* 0x00000001ff097431 */ /* 0x000fe200000001ff */
[----:B------:R-:W-:Y:S01]  /*4d00*/  MOV R8, RZ ;  /* 0x000000ff00087202 */ /* 0x000fe20000000f00 */
[----:B------:R-:W4:Y:S01]  /*4d10*/  LDCU UR38, c[0x0][0x370] ;  /* 0x00006e00ff2677ac */ /* 0x000f220008000800 */
[----:B------:R-:W-:Y:S01]  /*4d20*/  HFMA2 R3, -RZ, RZ, 0, 0.00048828125 ;  /* 0x00001000ff037431 */ /* 0x000fe200000001ff */
[----:B------:R-:W1:Y:S03]  /*4d30*/  LDCU.128 UR40, c[0x0][0xb10] ;  /* 0x00016200ff2877ac */ /* 0x000e660008000c00 */
[----:B------:R-:W4:Y:S01]  /*4d40*/  LDC.64 R10, c[0x0][0x348] ;  /* 0x0000d200ff0a7b82 */ /* 0x000f220000000a00 */
[----:B------:R-:W1:Y:S01]  /*4d50*/  LDCU UR33, c[0x0][0x374] ;  /* 0x00006e80ff2177ac */ /* 0x000e620008000800 */
[----:B------:R-:W4:Y:S01]  /*4d60*/  LDCU.64 UR34, c[0x0][0x890] ;  /* 0x00011200ff2277ac */ /* 0x000f220008000a00 */
[----:B------:R-:W4:Y:S01]  /*4d70*/  LDCU UR30, c[0x0][0xb0c] ;  /* 0x00016180ff1e77ac */ /* 0x000f220008000800 */
[----:B--2---:R-:W-:Y:S01]  /*4d80*/  UISETP.NE.U32.AND UP0, UPT, UR4, URZ, UPT ;  /* 0x000000ff0400728c */ /* 0x004fe2000bf05070 */
[----:B------:R-:W2:Y:S01]  /*4d90*/  LDCU UR54, c[0x0][0xb20] ;  /* 0x00016400ff3677ac */ /* 0x000ea20008000800 */
[----:B------:R-:W2:Y:S01]  /*4da0*/  LDCU UR4, c[0x0][0xb30] ;  /* 0x00016600ff0477ac */ /* 0x000ea20008000800 */
[----:B------:R-:W2:Y:S01]  /*4db0*/  LDCU.128 UR48, c[0x0][0x980] ;  /* 0x00013000ff3077ac */ /* 0x000ea20008000c00 */
[----:B------:R-:W-:Y:S01]  /*4dc0*/  UMOV UR31, 0x400 ;  /* 0x00000400001f7882 */ /* 0x000fe20000000000 */
[----:B-1----:R-:W-:-:S02]  /*4dd0*/  UIMAD.WIDE.U32 UR8, UR33, UR43, URZ ;  /* 0x0000002b210872a5 */ /* 0x002fc4000f8e00ff */
[----:B---3--:R-:W-:Y:S02]  /*4de0*/  ULEA UR31, UR6, UR31, 0x18 ;  /* 0x0000001f061f7291 */ /* 0x008fe4000f8ec0ff */
[----:B----4-:R-:W-:Y:S02]  /*4df0*/  UIMAD.WIDE.U32 UR6, UR38, UR40, URZ ;  /* 0x00000028260672a5 */ /* 0x010fe4000f8e00ff */
[----:B------:R-:W-:Y:S02]  /*4e00*/  UISETP.NE.AND.EX UP5, UPT, UR5, URZ, UPT, UP0 ;  /* 0x000000ff0500728c */ /* 0x000fe4000bfa5300 */
[----:B------:R-:W-:Y:S02]  /*4e10*/  UISETP.NE.U32.AND UP6, UPT, UR34, URZ, UPT ;  /* 0x000000ff2200728c */ /* 0x000fe4000bfc5070 */
[----:B------:R-:W-:Y:S02]  /*4e20*/  UIADD3 UR45, UPT, UPT, UR31, 0x158, URZ ;  /* 0x000001581f2d7890 */ /* 0x000fe4000fffe0ff */
[----:B------:R-:W-:-:S02]  /*4e30*/  UISETP.NE.AND UP0, UPT, UR39, 0x1, UPT ;  /* 0x000000012700788c */ /* 0x000fc4000bf05270 */
[----:B------:R-:W-:Y:S01]  /*4e40*/  UISETP.NE.AND UP0, UPT, UR30, 0x1, UPT ;  /* 0x000000011e00788c */ /* 0x000fe2000bf05270 */
[----:B------:R-:W-:Y:S01]  /*4e50*/  UMOV UR6, UR7 ;  /* 0x0000000700067c82 */ /* 0x000fe20008000000 */
[----:B------:R-:W-:Y:S01]  /*4e60*/  UMOV UR47, UR9 ;  /* 0x00000009002f7c82 */ /* 0x000fe20008000000 */
[----:B------:R-:W-:Y:S02]  /*4e70*/  UISETP.GE.AND UP2, UPT, UR39, 0x1, UPT ;  /* 0x000000012700788c */ /* 0x000fe4000bf46270 */
[----:B------:R-:W-:Y:S01]  /*4e80*/  UISETP.NE.AND UP0, UPT, UR42, 0x1, UPT ;  /* 0x000000012a00788c */ /* 0x000fe2000bf05270 */
[----:B------:R-:W-:Y:S01]  /*4e90*/  UMOV UR32, URZ ;  /* 0x000000ff00207c82 */ /* 0x000fe20008000000 */
[----:B------:R-:W-:Y:S01]  /*4ea0*/  UPLOP3.LUT UP4, UPT, UPT, UPT, UPT, 0x40, 0x4 ;  /* 0x000000000004789c */ /* 0x000fe20003f8e870 */
[----:B------:R-:W1:Y:S01]  /*4eb0*/  LDCU.64 UR22, c[0x0][0xb28] ;  /* 0x00016500ff1677ac */ /* 0x000e620008000a00 */
[----:B------:R-:W3:Y:S01]  /*4ec0*/  LDCU.64 UR36, c[0x0][0x990] ;  /* 0x00013200ff2477ac */ /* 0x000ee20008000a00 */
[----:B------:R-:W-:-:S02]  /*4ed0*/  UISETP.NE.AND.EX UP6, UPT, UR35, URZ, UPT, UP6 ;  /* 0x000000ff2300728c */ /* 0x000fc4000bfc5360 */
[----:B------:R-:W-:Y:S02]  /*4ee0*/  UPRMT UR45, URZ, 0x654, UR45 ;  /* 0x00000654ff2d7896 */ /* 0x000fe4000800002d */
[----:B------:R-:W-:Y:S02]  /*4ef0*/  USHF.R.U32.HI UR52, URZ, UR41, UR6 ;  /* 0x00000029ff347299 */ /* 0x000fe40008011606 */
[----:B--2---:R-:W-:Y:S02]  /*4f00*/  USHF.R.U32.HI UR47, URZ, UR54, UR47 ;  /* 0x00000036ff2f7299 */ /* 0x004fe4000801162f */
[----:B------:R-:W-:Y:S02]  /*4f10*/  UISETP.NE.AND UP3, UPT, UR4, 0x1, UPT ;  /* 0x000000010400788c */ /* 0x000fe4000bf65270 */
[----:B------:R-:W-:Y:S02]  /*4f20*/  UISETP.NE.AND UP2, UPT, UR48, 0x1, UPT ;  /* 0x000000013000788c */ /* 0x000fe4000bf45270 */
[----:B------:R-:W-:-:S11]  /*4f30*/  UISETP.NE.AND UP0, UPT, UR51, 0x1, UPT ;  /* 0x000000013300788c */ /* 0x000fd6000bf05270 */
.L_x_101:
[----:B------:R-:W-:Y:S04]  /*4f40*/  SHF.L.U32 R2, R8, 0x1f, RZ ;  /* 0x0000001f08027819 */ /* 0x000fe800000006ff */
[----:B--2---:R-:W2:Y:S02]  /*4f50*/  SYNCS.PHASECHK.TRANS64.TRYWAIT P0, [UR31+0x150], R2 ;  /* 0x00015002ff0075a7 */ /* 0x004ea4000800111f */
[----:B--2---:R-:W-:Y:S05]  /*4f60*/  @!P0 BRA `(.L_x_93) ;  /* 0x0000004000d08947 */ /* 0x004fea0003800000 */
.L_x_192:
[----:B------:R-:W4:Y:S01]  /*4f70*/  LDS.128 R4, [UR31+0x190] ;  /* 0x0001901fff047984 */ /* 0x000f220008000c00 */
[----:B------:R-:W-:Y:S01]  /*4f80*/  UISETP.GE.AND UP0, UPT, UR39, 0x1, UPT ;  /* 0x000000012700788c */ /* 0x000fe2000bf06270 */
[----:B------:R-:W-:Y:S01]  /*4f90*/  @!PT LDS RZ, [RZ] ;  /* 0x00000000fffff984 */ /* 0x000fe20000000800 */
[----:B------:R-:W-:Y:S01]  /*4fa0*/  @!PT LDS RZ, [RZ] ;  /* 0x00000000fffff984 */ /* 0x000fe20000000800 */
[----:B------:R-:W-:Y:S01]  /*4fb0*/  @!PT LDS RZ, [RZ] ;  /* 0x00000000fffff984 */ /* 0x000fe20000000800 */
[----:B------:R-:W-:Y:S01]  /*4fc0*/  @!PT LDS RZ, [RZ] ;  /* 0x00000000fffff984 */ /* 0x000fe20000000800 */
[----:B------:R1:W-:Y:S06]  /*4fd0*/  MEMBAR.ALL.CTA ;  /* 0x0000000000007992 */ /* 0x0003ec0000008000 */
[----:B-1----:R-:W1:Y:S02]  /*4fe0*/  FENCE.VIEW.ASYNC.S ;  /* 0x00000000000073c6 */ /* 0x002e640000000000 */
[----:B-1----:R-:W-:Y:S01]  /*4ff0*/  SYNCS.ARRIVE.TRANS64.RED.A1T0 RZ, [UR45], RZ ;  /* 0x000000ffffff79a7 */ /* 0x002fe2000810042d */
[----:B----4-:R-:W-:Y:S11]  /*5000*/  LOP3.LUT P0, RZ, R6, 0x1, RZ, 0xc0, !PT ;  /* 0x0000000106ff7812 */ /* 0x010ff6000780c0ff */
[----:B------:R-:W-:Y:S02]  /*5010*/  @!UPT UIADD3 URZ, UPT, UPT, URZ, URZ, URZ ;  /* 0x000000fffffff290 */ /* 0x000fe4000fffe0ff */
[----:B------:R-:W-:Y:S01]  /*5020*/  VOTEU.ANY UP2, P0 ;  /* 0x0000000000ff7886 */ /* 0x000fe20000040100 */
[----:B------:R-:W-:Y:S11]  /*5030*/  PLOP3.LUT P0, PT, PT, PT, UP2, 0x80, 0x8 ;  /* 0x000000000008781c */ /* 0x000ff60003f0f028 */
[----:B------:R-:W-:Y:S02]  /*5040*/  @!UPT UIADD3 URZ, UPT, UPT, URZ, URZ, URZ ;  /* 0x000000fffffff290 */ /* 0x000fe4000fffe0ff */
[----:B--2---:R-:W-:Y:S02]  /*5050*/  @P0 MOV R2, R4 ;  /* 0x0000000400020202 */ /* 0x004fe40000000f00 */
[----:B------:R-:W-:Y:S02]  /*5060*/  @P0 LOP3.LUT R0, R5, 0xffff, RZ, 0xc0, !PT ;  /* 0x0000ffff05000812 */ /* 0x000fe400078ec0ff */
[----:B------:R-:W-:Y:S02]  /*5070*/  @P0 R2UR UR5, R2 ;  /* 0x00000000020502ca */ /* 0x000fe400000e0000 */
[----:B------:R-:W-:Y:S11]  /*5080*/  @P0 R2UR UR4, R0 ;  /* 0x00000000000402ca */ /* 0x000ff600000e0000 */
[----:B------:R-:W-:Y:S02]  /*5090*/  @UP2 UMOV UR15, UR5 ;  /* 0x00000005000f2c82 */ /* 0x000fe40008000000 */
[----:B------:R-:W-:Y:S01]  /*50a0*/  @UP2 UMOV UR14, UR4 ;  /* 0x00000004000e2c82 */ /* 0x000fe20008000000 */
[----:B------:R-:W-:Y:S05]  /*50b0*/  BRA.U !UP0, `(.L_x_94) ;  /* 0x0000000108c07547 */ /* 0x000fea000b800000 */
[----:B------:R-:W-:Y:S02]  /*50c0*/  UP2UR UR18, UPR, URZ, 0x4 ;  /* 0x00000004ff127883 */ /* 0x000fe40008000000 */
[----:B------:R-:W-:Y:S02]  /*50d0*/  UISETP.NE.AND UP2, UPT, UR42, 0x1, UPT ;  /* 0x000000012a00788c */ /* 0x000fe4000bf45270 */
[----:B------:R-:W-:Y:S02]  /*50e0*/  UIMAD.WIDE.U32 UR6, UR14, UR43, URZ ;  /* 0x0000002b0e0672a5 */ /* 0x000fe4000f8e00ff */
[----:B------:R-:W-:Y:S02]  /*50f0*/  UIMAD.WIDE.U32 UR10, UR15, UR40, URZ ;  /* 0x000000280f0a72a5 */ /* 0x000fe4000f8e00ff */
[----:B------:R-:W-:Y:S02]  /*5100*/  USEL UR4, UR33, UR47, !UP2 ;  /* 0x0000002f21047287 */ /* 0x000fe4000d000000 */
[----:B------:R-:W-:Y:S02]  /*5110*/  UISETP.NE.AND UP0, UPT, UR30, 0x1, UPT ;  /* 0x000000011e00788c */ /* 0x000fe4000bf05270 */
[----:B------:R-:W-:Y:S02]  /*5120*/  UP2UR UR19, UPR, URZ, 0x2 ;  /* 0x00000002ff137883 */ /* 0x000fe40008000000 */
[----:B------:R-:W-:Y:S02]  /*5130*/  UISETP.NE.AND UP1, UPT, UR39, 0x1, UPT ;  /* 0x000000012700788c */ /* 0x000fe4000bf25270 */
[----:B------:R-:W-:Y:S02]  /*5140*/  UIMAD.WIDE.U32 UR12, UR4, UR22, URZ ;  /* 0x00000016040c72a5 */ /* 0x000fe4000f8e00ff */
[----:B------:R-:W-:Y:S01]  /*5150*/  USEL UR9, UR38, UR52, !UP0 ;  /* 0x0000003426097287 */ /* 0x000fe2000c000000 */
[----:B------:R-:W-:Y:S01]  /*5160*/  UMOV UR6, UR7 ;  /* 0x0000000700067c82 */ /* 0x000fe20008000000 */
[----:B------:R-:W-:Y:S01]  /*5170*/  UMOV UR5, UR11 ;  /* 0x0000000b00057c82 */ /* 0x000fe20008000000 */
[----:B------:R-:W-:Y:S02]  /*5180*/  USHF.R.U32.HI UR7, URZ, UR54, UR6 ;  /* 0x00000036ff077299 */ /* 0x000fe40008011606 */
[----:B------:R-:W-:Y:S02]  /*5190*/  USHF.R.U32.HI UR6, URZ, UR41, UR5 ;  /* 0x00000029ff067299 */ /* 0x000fe40008011605 */
[----:B------:R-:W-:Y:S02]  /*51a0*/  UIMAD.WIDE.U32 UR16, UR9, UR22, URZ ;  /* 0x00000016091072a5 */ /* 0x000fe4000f8e00ff */
[----:B------:R-:W-:Y:S02]  /*51b0*/  USEL UR8, UR14, UR7, !UP2 ;  /* 0x000000070e087287 */ /* 0x000fe4000d000000 */
[----:B------:R-:W-:Y:S02]  /*51c0*/  UISETP.NE.AND UP2, UPT, UR18, URZ, UPT ;  /* 0x000000ff1200728c */ /* 0x000fe4000bf45270 */
[----:B------:R-:W-:Y:S01]  /*51d0*/  UIMAD.WIDE.U32 UR10, UR8, UR22, URZ ;  /* 0x00000016080a72a5 */ /* 0x000fe2000f8e00ff */
[----:B------:R-:W-:Y:S02]  /*51e0*/  UMOV UR5, UR13 ;  /* 0x0000000d00057c82 */ /* 0x000fe40008000000 */
[----:B------:R-:W-:Y:S03]  /*51f0*/  @UP1 USHF.R.U32.HI UR4, URZ, UR23, UR5 ;  /* 0x00000017ff041299 */ /* 0x000fe60008011605 */
[----:B------:R-:W-:Y:S01]  /*5200*/  UMOV UR5, UR17 ;  /* 0x0000001100057c82 */ /* 0x000fe20008000000 */
[----:B------:R-:W-:Y:S02]  /*5210*/  UIMAD UR4, UR39, UR4, URZ ;  /* 0x00000004270472a4 */ /* 0x000fe4000f8e02ff */
[----:B------:R-:W-:Y:S02]  /*5220*/  @UP1 USHF.R.U32.HI UR9, URZ, UR23, UR5 ;  /* 0x00000017ff091299 */ /* 0x000fe40008011605 */
[----:B------:R-:W-:Y:S02]  /*5230*/  USEL UR5, UR15, UR6, !UP0 ;  /* 0x000000060f057287 */ /* 0x000fe4000c000000 */
[----:B------:R-:W-:Y:S02]  /*5240*/  UIMAD UR6, UR39, UR9, URZ ;  /* 0x00000009270672a4 */ /* 0x000fe4000f8e02ff */
[----:B------:R-:W-:Y:S03]  /*5250*/  UISETP.GE.AND UP0, UPT, UR8, UR4, UPT ;  /* 0x000000040800728c */ /* 0x000fe6000bf06270 */
[----:B------:R-:W-:Y:S01]  /*5260*/  UMOV UR4, UR11 ;  /* 0x0000000b00047c82 */ /* 0x000fe20008000000 */
[----:B------:R-:W-:Y:S02]  /*5270*/  UISETP.GE.OR UP0, UPT, UR5, UR6, UP0 ;  /* 0x000000060500728c */ /* 0x000fe40008706670 */
[----:B------:R-:W-:Y:S02]  /*5280*/  USHF.R.U32.HI UR4, URZ, UR23, UR4 ;  /* 0x00000017ff047299 */ /* 0x000fe40008011604 */
[----:B------:R-:W-:Y:S02]  /*5290*/  UIMAD.WIDE.U32 UR6, UR5, UR22, URZ ;  /* 0x00000016050672a5 */ /* 0x000fe4000f8e00ff */
[----:B------:R-:W-:Y:S04]  /*52a0*/  USEL UR10, UR8, UR4, !UP1 ;  /* 0x00000004080a7287 */ /* 0x000fe8000c800000 */
[----:B------:R-:W-:Y:S01]  /*52b0*/  UIADD3 UR11, UPT, UPT, -UR10, URZ, URZ ;  /* 0x000000ff0a0b7290 */ /* 0x000fe2000fffe1ff */
[----:B------:R-:W-:Y:S01]  /*52c0*/  @!UP0 UMOV UR4, UR7 ;  /* 0x0000000700048c82 */ /* 0x000fe20008000000 */
[----:B------:R-:W-:Y:S02]  /*52d0*/  UIADD3 UR7, UPT, UPT, -UR8, URZ, URZ ;  /* 0x000000ff08077290 */ /* 0x000fe4000fffe1ff */
[----:B------:R-:W-:Y:S02]  /*52e0*/  @!UP0 USHF.R.U32.HI UR4, URZ, UR23, UR4 ;  /* 0x00000017ff048299 */ /* 0x000fe40008011604 */
[----:B------:R-:W-:Y:S02]  /*52f0*/  UIMAD UR6, UR39, UR11, UR8 ;  /* 0x0000000b270672a4 */ /* 0x000fe4000f8e0208 */
[----:B------:R-:W-:Y:S02]  /*5300*/  @!UP0 USEL UR4, UR5, UR4, !UP1 ;  /* 0x0000000405048287 */ /* 0x000fe4000c800000 */
[----:B------:R-:W-:Y:S02]  /*5310*/  UISETP.NE.AND UP1, UPT, UR19, URZ, UPT ;  /* 0x000000ff1300728c */ /* 0x000fe4000bf25270 */
[----:B------:R-:W-:Y:S02]  /*5320*/  @!UP0 UIMAD UR6, UR9, UR6, UR4 ;  /* 0x00000006090682a4 */ /* 0x000fe4000f8e0204 */
[----:B------:R-:W-:Y:S02]  /*5330*/  @!UP0 UIADD3 UR9, UPT, UPT, UR10, -UR4, URZ ;  /* 0x800000040a098290 */ /* 0x000fe4000fffe0ff */
[----:B------:R-:W-:Y:S02]  /*5340*/  UIADD3 UR4, UPT, UPT, -UR5, URZ, URZ ;  /* 0x000000ff05047290 */ /* 0x000fe4000fffe1ff */
[----:B------:R-:W-:Y:S03]  /*5350*/  @!UP0 UIMAD UR8, UR9, UR39, UR5 ;  /* 0x00000027090882a4 */ /* 0x000fe6000f8e0205 */
[----:B------:R-:W-:Y:S01]  /*5360*/  @!UP0 UMOV UR5, UR6 ;  /* 0x0000000600058c82 */ /* 0x000fe20008000000 */
[----:B------:R-:W-:Y:S02]  /*5370*/  UIMAD UR6, UR30, UR4, UR15 ;  /* 0x000000041e0672a4 */ /* 0x000fe4000f8e020f */
[----:B------:R-:W-:Y:S02]  /*5380*/  UIMAD UR4, UR42, UR7, UR14 ;  /* 0x000000072a0472a4 */ /* 0x000fe4000f8e020e */
[----:B------:R-:W-:Y:S02]  /*5390*/  UIMAD UR15, UR5, UR30, UR6 ;  /* 0x0000001e050f72a4 */ /* 0x000fe4000f8e0206 */
[----:B------:R-:W-:Y:S11]  /*53a0*/  UIMAD UR14, UR8, UR42, UR4 ;  /* 0x0000002a080e72a4 */ /* 0x000ff6000f8e0204 */
[----:B------:R-:W-:Y:S01]  /*53b0*/  @!UPT UIADD3 URZ, UPT, UPT, URZ, URZ, URZ ;  /* 0x000000fffffff290 */ /* 0x000fe2000fffe0ff */
.L_x_94:
[----:B------:R-:W1:Y:S01]  /*53c0*/  @!UP3 LDCU.128 UR8, c[0x0][0xb10] ;  /* 0x00016200ff08b7ac */ /* 0x000e620008000c00 */
[----:B------:R-:W-:Y:S04]  /*53d0*/  ISETP.NE.U32.AND P1, PT, RZ, UR34, PT ;  /* 0x00000022ff007c0c */ /* 0x000fe8000bf25070 */
[----:B------:R-:W-:Y:S01]  /*53e0*/  ISETP.NE.AND.EX P1, PT, RZ, UR35, PT, P1 ;  /* 0x00000023ff007c0c */ /* 0x000fe2000bf25310 */
[----:B------:R-:W2:Y:S01]  /*53f0*/  @!UP3 LDCU UR5, c[0x0][0xb0c] ;  /* 0x00016180ff05b7ac */ /* 0x000ea20008000800 */
[----:B------:R-:W-:Y:S02]  /*5400*/  USHF.L.U32 UR26, UR20, 0x6, URZ ;  /* 0x00000006141a7899 */ /* 0x000fe400080006ff */
[----:B-1----:R-:W-:Y:S07]  /*5410*/  UIMAD.WIDE.U32 UR6, UR15, UR8, URZ ;  /* 0x000000080f0672a5 */ /* 0x002fee000f8e00ff */
[----:B------:R-:W-:Y:S01]  /*5420*/  @!UP3 UMOV UR4, UR7 ;  /* 0x000000070004bc82 */ /* 0x000fe20008000000 */
[----:B--2---:R-:W-:Y:S02]  /*5430*/  @!UP3 UISETP.NE.AND UP0, UPT, UR5, 0x1, UPT ;  /* 0x000000010500b88c */ /* 0x004fe4000bf05270 */
[----:B------:R-:W-:Y:S02]  /*5440*/  @!UP3 USHF.R.U32.HI UR4, URZ, UR9, UR4 ;  /* 0x00000009ff04b299 */ /* 0x000fe40008011604 */
[----:B------:R-:W-:Y:S02]  /*5450*/  UIMAD.WIDE.U32 UR6, UR14, UR11, URZ ;  /* 0x0000000b0e0672a5 */ /* 0x000fe4000f8e00ff */
[----:B------:R-:W-:Y:S02]  /*5460*/  @!UP3 USEL UR8, UR15, UR4, !UP0 ;  /* 0x000000040f08b287 */ /* 0x000fe4000c000000 */
[----:B------:R-:W-:Y:S03]  /*5470*/  @!UP3 UISETP.NE.AND UP0, UPT, UR10, 0x1, UPT ;  /* 0x000000010a00b88c */ /* 0x000fe6000bf05270 */
[----:B------:R-:W-:Y:S02]  /*5480*/  @!UP3 UMOV UR6, UR7 ;  /* 0x000000070006bc82 */ /* 0x000fe40008000000 */
[----:B------:R-:W1:Y:S02]  /*5490*/  @!UP3 LDCU UR4, c[0x0][0xb20] ;  /* 0x00016400ff04b7ac */ /* 0x000e640008000800 */
[----:B-1----:R-:W-:Y:S04]  /*54a0*/  @!UP3 USHF.R.U32.HI UR6, URZ, UR4, UR6 ;  /* 0x00000004ff06b299 */ /* 0x002fe80008011606 */
[----:B------:R-:W-:Y:S04]  /*54b0*/  @!UP3 USEL UR6, UR14, UR6, !UP0 ;  /* 0x000000060e06b287 */ /* 0x000fe8000c000000 */
[----:B------:R-:W-:Y:S02]  /*54c0*/  @!UP3 UIADD3 UR4, UPT, UPT, -UR8, UR6, URZ ;  /* 0x000000060804b290 */ /* 0x000fe4000fffe1ff */
[----:B------:R-:W-:Y:S02]  /*54d0*/  @!UP3 UIADD3 UR6, UPT, UPT, UR8, -UR6, URZ ;  /* 0x800000060806b290 */ /* 0x000fe4000fffe0ff */
[----:B------:R-:W-:Y:S02]  /*54e0*/  @!UP3 UIMAD UR15, UR4, UR5, UR15 ;  /* 0x00000005040fb2a4 */ /* 0x000fe4000f8e020f */
[----:B------:R-:W-:Y:S01]  /*54f0*/  @!UP3 UIMAD UR14, UR6, UR10, UR14 ;  /* 0x0000000a060eb2a4 */ /* 0x000fe2000f8e020e */
[----:B------:R-:W-:Y:S11]  /*5500*/  BRA.U UP4, `(.L_x_95) ;  /* 0x0000000104107547 */ /* 0x000ff6000b800000 */
[----:B------:R-:W-:Y:S04]  /*5510*/  MOV R2, UR53 ;  /* 0x0000003500027c02 */ /* 0x000fe80008000f00 */
[----:B------:R-:W-:Y:S04]  /*5520*/  SHF.L.U32 R2, R2, 0x1f, RZ ;  /* 0x0000001f02027819 */ /* 0x000fe800000006ff */
[----:B------:R-:W1:Y:S02]  /*5530*/  SYNCS.PHASECHK.TRANS64.TRYWAIT P2, [UR31+0x148], R2 ;  /* 0x00014802ff0075a7 */ /* 0x000e64000804111f */
[----:B-1----:R-:W-:Y:S05]  /*5540*/  @!P2 BRA `(.L_x_96) ;  /* 0x0000003c0070a947 */ /* 0x002fea0003800000 */
.L_x_95:
[----:B------:R-:W-:Y:S05]  /*5550*/  BRA.U !UP6, `(.L_x_97) ;  /* 0x000000010e387547 */ /* 0x000fea000b800000 */
[----:B------:R-:W-:Y:S01]  /*5560*/  UPLOP3.LUT UP1, UPT, UPT, UPT, UP5, 0x80, 0x8 ;  /* 0x000000000008789c */ /* 0x000fe20003f2f050 */
[----:B-1----:R-:W-:Y:S01]  /*5570*/  HFMA2 R0, -RZ, RZ, 0, 5.9604644775390625e-08 ;  /* 0x00000001ff007431 */ /* 0x002fe200000001ff */
[----:B------:R-:W1:Y:S01]  /*5580*/  LDCU.64 UR8, c[0x0][0x358] ;  /* 0x00006b00ff0877ac */ /* 0x000e620008000a00 */
[----:B------:R-:W-:Y:S03]  /*5590*/  IMAD.MOV.U32 R45, RZ, RZ, 0x1 ;  /* 0x00000001ff2d7424 */ /* 0x000fe600078e00ff */
[----:B------:R-:W-:Y:S05]  /*55a0*/  PLOP3.LUT P2, PT, PT, PT, UP1, 0x80, 0x8 ;  /* 0x000000000008781c */ /* 0x000fea0003f4f018 */
[----:B------:R-:W2:Y:S01]  /*55b0*/  @UP1 LDCU.64 UR4, c[0x0][0x888] ;  /* 0x00011100ff0417ac */ /* 0x000ea20008000a00 */
[----:B------:R-:W-:Y:S07]  /*55c0*/  @UP1 UIMAD UR6, UR46, UR34, URZ ;  /* 0x000000222e0612a4 */ /* 0x000fee000f8e02ff */
[----:B------:R-:W-:Y:S01]  /*55d0*/  @!P2 PRMT R45, R0, 0x7610, R45 ;  /* 0x00007610002da816 */ /* 0x000fe2000000002d */
[----:B--2---:R-:W-:Y:S06]  /*55e0*/  @UP1 UIMAD.WIDE UR4, UR6, 0x4, UR4 ;  /* 0x00000004060418a5 */ /* 0x004fec000f8e0204 */
[----:B-----5:R-:W-:Y:S01]  /*55f0*/  IMAD.U32 R26, RZ, RZ, UR4 ;  /* 0x00000004ff1a7e24 */ /* 0x020fe2000f8e00ff */
[----:B------:R-:W-:Y:S04]  /*5600*/  MOV R27, UR5 ;  /* 0x00000005001b7c02 */ /* 0x000fe80008000f00 */
[----:B------:R-:W2:Y:S01]  /*5610*/  @!UP1 LDCU UR4, c[0x0][0x880] ;  /* 0x00011000ff0497ac */ /* 0x000ea20008000800 */
[----:B-1----:R4:W5:Y:S02]  /*5620*/  @P2 LDG.E R26, desc[UR8][R26.64] ;  /* 0x000000081a1a2981 */ /* 0x002964000c1e1900 */
[----:B--2-4-:R-:W-:Y:S07]  /*5630*/  @!P2 IMAD.U32 R26, RZ, RZ, UR4 ;  /* 0x00000004ff1aae24 */ /* 0x014fee000f8e00ff */
.L_x_97:
[----:B-----5:R-:W-:Y:S01]  /*5640*/  @!P1 FSETP.EQ.AND P3, PT, R26, RZ, PT ;  /* 0x000000ff1a00920b */ /* 0x020fe20003f62000 */
[----:B------:R-:W-:Y:S01]  /*5650*/  @!UPT UIADD3 URZ, UPT, UPT, URZ, URZ, URZ ;  /* 0x000000fffffff290 */ /* 0x000fe2000fffe0ff */
[----:B------:R-:W-:Y:S11]  /*5660*/  @!P1 BRA `(.L_x_98) ;  /* 0x0000000000149947 */ /* 0x000ff60003800000 */
[----:B------:R-:W-:Y:S02]  /*5670*/  LOP3.LUT P1, RZ, R45, 0xff, RZ, 0xc0, !PT ;  /* 0x000000ff2dff7812 */ /* 0x000fe4000782c0ff */
[----:B------:R-:W-:Y:S04]  /*5680*/  PLOP3.LUT P3, PT, PT, PT, UP1, 0x80, 0x8 ;  /* 0x000000000008781c */ /* 0x000fe80003f6f018 */
[----:B------:R-:W-:Y:S07]  /*5690*/  PLOP3.LUT P3, PT, P3, PT, PT, 0x8, 0x80 ;  /* 0x000000000080781c */ /* 0x000fee0001f6e170 */
[----:B------:R-:W-:Y:S11]  /*56a0*/  @P1 FSETP.EQ.AND P3, PT, R26, RZ, PT ;  /* 0x000000ff1a00120b */ /* 0x000ff60003f62000 */
[----:B------:R-:W-:Y:S02]  /*56b0*/  @!UPT UIADD3 URZ, UPT, UPT, URZ, URZ, URZ ;  /* 0x000000fffffff290 */ /* 0x000fe4000fffe0ff */
.L_x_98:
[----:B------:R-:W-:Y:S01]  /*56c0*/  ULEA UR7, UR32, UR31, 0x3 ;  /* 0x0000001f20077291 */ /* 0x000fe2000f8e18ff */
[----:B-1----:R-:W-:Y:S01]  /*56d0*/  SHF.L.U32 R2, R9, 0x1f, RZ ;  /* 0x0000001f09027819 */ /* 0x002fe200000006ff */
[----:B------:R-:W-:Y:S02]  /*56e0*/  USHF.L.U32 UR27, UR44, 0x6, URZ ;  /* 0x000000062c1b7899 */ /* 0x000fe400080006ff */
[----:B------:R-:W-:Y:S02]  /*56f0*/  UISETP.NE.AND UP0, UPT, UR48, 0x1, UPT ;  /* 0x000000013000788c */ /* 0x000fe4000bf05270 */
[----:B------:R-:W-:Y:S01]  /*5700*/  UIMAD.WIDE.U32 UR4, UR27, UR49, URZ ;  /* 0x000000311b0472a5 */ /* 0x000fe2000f8e00ff */
[----:B------:R-:W-:Y:S02]  /*5710*/  ELECT P2, URZ, PT ;  /* 0x0000000000ff782f */ /* 0x000fe40003840000 */
[----:B------:R-:W1:Y:S02]  /*5720*/  SYNCS.PHASECHK.TRANS64.TRYWAIT P1, [UR7+0x128], R2 ;  /* 0x00012802ff0075a7 */ /* 0x000e640008021107 */
[----:B------:R-:W-:Y:S02]  /*5730*/  PLOP3.LUT P2, PT, P3, P2, PT, 0xf2, 0x2f ;  /* 0x00000000002f781c */ /* 0x000fe40001f45e72 */
[----:B------:R-:W-:Y:S02]  /*5740*/  UMOV UR4, UR5 ;  /* 0x0000000500047c82 */ /* 0x000fe40008000000 */
[----:B------:R-:W-:Y:S04]  /*5750*/  USHF.R.U32.HI UR4, URZ, UR50, UR4 ;  /* 0x00000032ff047299 */ /* 0x000fe80008011604 */
[----:B------:R-:W-:Y:S02]  /*5760*/  USEL UR28, UR27, UR4, !UP0 ;  /* 0x000000041b1c7287 */ /* 0x000fe4000c000000 */
[----:B------:R-:W-:Y:S02]  /*5770*/  UISETP.NE.AND UP0, UPT, UR51, 0x1, UPT ;  /* 0x000000013300788c */ /* 0x000fe4000bf05270 */
[----:B---3--:R-:W-:Y:S07]  /*5780*/  UIMAD.WIDE.U32 UR4, UR28, UR36, URZ ;  /* 0x000000241c0472a5 */ /* 0x008fee000f8e00ff */
[----:B------:R-:W-:Y:S02]  /*5790*/  UMOV UR4, UR5 ;  /* 0x0000000500047c82 */ /* 0x000fe40008000000 */
[----:B------:R-:W-:Y:S04]  /*57a0*/  USHF.R.U32.HI UR4, URZ, UR37, UR4 ;  /* 0x00000025ff047299 */ /* 0x000fe80008011604 */
[----:B------:R-:W-:Y:S02]  /*57b0*/  USEL UR29, UR28, UR4, !UP0 ;  /* 0x000000041c1d7287 */ /* 0x000fe4000c000000 */
[----:B------:R-:W-:Y:S02]  /*57c0*/  UIADD3 UR4, UPT, UPT, -UR28, URZ, URZ ;  /* 0x000000ff1c047290 */ /* 0x000fe4000fffe1ff */
[----:B------:R-:W-:Y:S02]  /*57d0*/  UIADD3 UR5, UPT, UPT, -UR29, URZ, URZ ;  /* 0x000000ff1d057290 */ /* 0x000fe4000fffe1ff */
[----:B------:R-:W-:Y:S02]  /*57e0*/  UIMAD UR27, UR48, UR4, UR27 ;  /* 0x00000004301b72a4 */ /* 0x000fe4000f8e021b */
[----:B------:R-:W-:Y:S01]  /*57f0*/  UIMAD UR28, UR51, UR5, UR28 ;  /* 0x00000005331c72a4 */ /* 0x000fe2000f8e021c */
[----:B-1----:R-:W-:Y:S11]  /*5800*/  @!P1 BRA `(.L_x_99) ;  /* 0x0000003800d89947 */ /* 0x002ff60003800000 */
.L_x_195:
[----:B------:R-:W2:Y:S01]  /*5810*/  S2UR UR18, SR_CgaCtaId ;  /* 0x00000000001279c3 */ /* 0x000ea20000008800 */
[----:B------:R-:W-:Y:S01]  /*5820*/  VOTEU.ALL UP0, P2 ;  /* 0x0000000000ff7886 */ /* 0x000fe20001000000 */
[----:B-1----:R-:W-:Y:S01]  /*5830*/  @!P2 IADD3 R2, P1, PT, R10, 0x580, RZ ;  /* 0x000005800a02a810 */ /* 0x002fe20007f3e0ff */
[----:B------:R-:W-:Y:S01]  /*5840*/  UIADD3 UR25, UPT, UPT, UR7, 0x110, URZ ;  /* 0x0000011007197890 */ /* 0x000fe2000fffe0ff */
[----:B------:R-:W-:Y:S01]  /*5850*/  @P0 SHF.R.U32.HI R4, RZ, 0x10, R5 ;  /* 0x00000010ff040819 */ /* 0x000fe20000011605 */
[----:B------:R-:W-:Y:S01]  /*5860*/  UMOV UR11, UR27 ;  /* 0x0000001b000b7c82 */ /* 0x000fe20008000000 */
[----:B------:R-:W-:Y:S01]  /*5870*/  @!UP0 ULEA UR4, UR32, UR31, 0xc ;  /* 0x0000001f20048291 */ /* 0x000fe2000f8e60ff */
[----:B------:R-:W-:Y:S01]  /*5880*/  @!P2 IMAD.X R0, RZ, RZ, R11, P1 ;  /* 0x000000ffff00a224 */ /* 0x000fe200008e060b */
[----:B------:R-:W-:Y:S01]  /*5890*/  @!UP0 UPRMT UR5, URZ, 0x40, URZ ;  /* 0x00000040ff058896 */ /* 0x000fe200080000ff */
[----:B------:R-:W-:Y:S01]  /*58a0*/  @P0 R2UR UR46, R4 ;  /* 0x00000000042e02ca */ /* 0x000fe200000e0000 */
[----:B------:R-:W-:Y:S02]  /*58b0*/  @!UP0 UIADD3 UR24, UPT, UPT, UR4, 0x200, URZ ;  /* 0x0000020004188890 */ /* 0x000fe4000fffe0ff */
[----:B------:R-:W-:Y:S02]  /*58c0*/  @!UP0 UIADD3 UR8, UPT, UPT, UR4, 0xa00, URZ ;  /* 0x00000a0004088890 */ /* 0x000fe4000fffe0ff */
[----:B------:R-:W-:Y:S02]  /*58d0*/  UIADD3 UR4, UPT, UPT, UR32, 0x1, URZ ;  /* 0x0000000120047890 */ /* 0x000fe4000fffe0ff */
[----:B------:R-:W-:Y:S02]  /*58e0*/  @!UP0 UIADD3 UR10, UPT, UPT, UR26, 0x20, URZ ;  /* 0x000000201a0a8890 */ /* 0x000fe4000fffe0ff */
[----:B------:R-:W-:Y:S01]  /*58f0*/  @!UP0 UPRMT UR16, UR5, 0x5410, URZ ;  /* 0x0000541005108896 */ /* 0x000fe200080000ff */
[----:B------:R-:W-:Y:S01]  /*5900*/  @!P2 R2UR UR5, R2 ;  /* 0x000000000205a2ca */ /* 0x000fe200000e0000 */
[----:B------:R-:W-:Y:S01]  /*5910*/  UISETP.NE.AND UP0, UPT, UR4, 0x3, UPT ;  /* 0x000000030400788c */ /* 0x000fe2000bf05270 */
[----:B------:R-:W-:Y:S01]  /*5920*/  UMOV UR12, UR28 ;  /* 0x0000001c000c7c82 */ /* 0x000fe20008000000 */
[----:B------:R-:W-:Y:S02]  /*5930*/  UMOV UR13, UR29 ;  /* 0x0000001d000d7c82 */ /* 0x000fe40008000000 */
[----:B------:R-:W-:Y:S01]  /*5940*/  USEL UR6, UR4, URZ, UP0 ;  /* 0x000000ff04067287 */ /* 0x000fe20008000000 */
[----:B------:R-:W-:Y:S01]  /*5950*/  @!P2 R2UR UR4, R0 ;  /* 0x000000000004a2ca */ /* 0x000fe200000e0000 */
[----:B------:R-:W-:Y:S01]  /*5960*/  USEL UR17, URZ, 0x1, UP0 ;  /* 0x00000001ff117887 */ /* 0x000fe20008000000 */
[----:B------:R-:W-:Y:S01]  /*5970*/  @!P2 IMAD.MOV.U32 R0, RZ, RZ, 0x1000 ;  /* 0x00001000ff00a424 */ /* 0x000fe200078e00ff */
[----:B------:R-:W-:Y:S01]  /*5980*/  VOTEU.ALL UP0, P2 ;  /* 0x0000000000ff7886 */ /* 0x000fe20001000000 */
[----:B------:R-:W-:Y:S03]  /*5990*/  UMOV UR9, UR25 ;  /* 0x0000001900097c82 */ /* 0x000fe60008000000 */
[----:B------:R-:W-:Y:S01]  /*59a0*/  IMAD.U32 R12, RZ, RZ, UR5 ;  /* 0x00000005ff0c7e24 */ /* 0x000fe2000f8e00ff */
[----:B------:R-:W-:Y:S04]  /*59b0*/  LOP3.LUT R9, R9, UR17, RZ, 0x3c, !PT ;  /* 0x0000001109097c12 */ /* 0x000fe8000f8e3cff */
[----:B------:R-:W-:Y:S01]  /*59c0*/  SHF.L.U32 R2, R9, 0x1f, RZ ;  /* 0x0000001f09027819 */ /* 0x000fe200000006ff */
[----:B------:R-:W-:Y:S01]  /*59d0*/  IMAD.U32 R13, RZ, RZ, UR4 ;  /* 0x00000004ff0d7e24 */ /* 0x000fe2000f8e00ff */
[----:B------:R-:W-:Y:S04]  /*59e0*/  @!P2 R2UR UR4, R12 ;  /* 0x000000000c04a2ca */ /* 0x000fe800000e0000 */
[----:B------:R-:W-:Y:S11]  /*59f0*/  @!P2 R2UR UR5, R13 ;  /* 0x000000000d05a2ca */ /* 0x000ff600000e0000 */
[----:B------:R-:W-:Y:S02]  /*5a00*/  @!UPT UIADD3 URZ, UPT, UPT, URZ, URZ, URZ ;  /* 0x000000fffffff290 */ /* 0x000fe4000fffe0ff */
[----:B------:R-:W-:Y:S01]  /*5a10*/  @!UP0 UTMALDG.4D.IM2COL [UR24], [UR4], UR16 ;  /* 0x00000018040083b4 */ /* 0x000fe20008058010 */
[----:B------:R-:W-:Y:S05]  /*5a20*/  VOTEU.ALL UP0, P2 ;  /* 0x0000000000ff7886 */ /* 0x000fea0001000000 */
[----:B------:R2:W-:Y:S01]  /*5a30*/  @!UP0 UTMALDG.4D.IM2COL [UR8], [UR4], UR16 ;  /* 0x00000008040083b4 */ /* 0x0005e20008058010 */
[----:B------:R1:W-:Y:S01]  /*5a40*/  @!P2 SYNCS.ARRIVE.TRANS64.RED.A0TR RZ, [UR7+0x110], R0 ;  /* 0x00011000ffffa9a7 */ /* 0x0003e20008300407 */
[----:B--2---:R-:W-:Y:S02]  /*5a50*/  UPRMT UR4, UR18, 0x654, UR25 ;  /* 0x0000065412047896 */ /* 0x004fe40008000019 */
[----:B------:R-:W-:Y:S07]  /*5a60*/  ULEA UR5, UR6, UR31, 0x3 ;  /* 0x0000001f06057291 */ /* 0x000fee000f8e18ff */
[----:B------:R-:W-:Y:S02]  /*5a70*/  SYNCS.ARRIVE.TRANS64.RED.A1T0 RZ, [UR4], RZ ;  /* 0x000000ffffff79a7 */ /* 0x000fe40008100404 */
[----:B------:R-:W2:Y:S02]  /*5a80*/  SYNCS.PHASECHK.TRANS64.TRYWAIT P1, [UR5+0x128], R2 ;  /* 0x00012802ff0075a7 */ /* 0x000ea40008021105 */
[----:B-12---:R-:W-:Y:S05]  /*5a90*/  @!P1 BRA `(.L_x_100) ;  /* 0x00000038004c9947 */ /* 0x006fea0003800000 */
.L_x_197:
[----:B------:R-:W-:Y:S01]  /*5aa0*/  UIADD3 UR17, UPT, UPT, UR5, 0x110, URZ ;  /* 0x0000011005117890 */ /* 0x000fe2000fffe0ff */
[----:B------:R-:W2:Y:S01]  /*5ab0*/  S2UR UR56, SR_CgaCtaId ;  /* 0x00000000003879c3 */ /* 0x000ea20000008800 */
[----:B------:R-:W-:Y:S01]  /*5ac0*/  UPLOP3.LUT UP4, UPT, UPT, UPT, UPT, 0x80, 0x8 ;  /* 0x000000000008789c */ /* 0x000fe20003f8f070 */
[----:B-1----:R-:W-:Y:S01]  /*5ad0*/  @!P2 IADD3 R2, P0, PT, R10, 0x580, RZ ;  /* 0x000005800a02a810 */ /* 0x002fe20007f1e0ff */
[----:B------:R-:W-:Y:S01]  /*5ae0*/  UMOV UR19, UR27 ;  /* 0x0000001b00137c82 */ /* 0x000fe20008000000 */
[----:B------:R-:W-:Y:S01]  /*5af0*/  UMOV UR20, UR28 ;  /* 0x0000001c00147c82 */ /* 0x000fe20008000000 */
[----:B------:R-:W-:Y:S01]  /*5b00*/  UMOV UR21, UR29 ;  /* 0x0000001d00157c82 */ /* 0x000fe20008000000 */
[----:B------:R-:W-:Y:S01]  /*5b10*/  UMOV UR11, UR27 ;  /* 0x0000001b000b7c82 */ /* 0x000fe20008000000 */
[----:B------:R-:W-:Y:S01]  /*5b20*/  UMOV UR12, UR28 ;  /* 0x0000001c000c7c82 */ /* 0x000fe20008000000 */
[----:B------:R-:W-:Y:S01]  /*5b30*/  UMOV UR13, UR29 ;  /* 0x0000001d000d7c82 */ /* 0x000fe20008000000 */
[----:B------:R-:W-:Y:S01]  /*5b40*/  UMOV UR9, UR17 ;  /* 0x0000001100097c82 */ /* 0x000fe20008000000 */
[----:B------:R-:W-:Y:S01]  /*5b50*/  VOTEU.ALL UP0, P2 ;  /* 0x0000000000ff7886 */ /* 0x000fe20001000000 */
[----:B------:R-:W-:Y:S01]  /*5b60*/  @!P2 IMAD.X R0, RZ, RZ, R11, P0 ;  /* 0x000000ffff00a224 */ /* 0x000fe200000e060b */
[----:B------:R-:W-:Y:S02]  /*5b70*/  R2UR UR55, R49 ;  /* 0x00000000313772ca */ /* 0x000fe400000e0000 */
[----:B------:R-:W-:Y:S01]  /*5b80*/  R2UR UR44, R50 ;  /* 0x00000000322c72ca */ /* 0x000fe200000e0000 */
[----:B------:R-:W-:Y:S01]  /*5b90*/  @!UP0 ULEA UR4, UR6, UR31, 0xc ;  /* 0x0000001f06048291 */ /* 0x000fe2000f8e60ff */
[----:B------:R-:W-:Y:S01]  /*5ba0*/  LOP3.LUT R8, R8, 0x1, RZ, 0x3c, !PT ;  /* 0x0000000108087812 */ /* 0x000fe200078e3cff */
[----:B------:R-:W-:Y:S02]  /*5bb0*/  @!UP0 UPRMT UR7, URZ, 0x40, URZ ;  /* 0x00000040ff078896 */ /* 0x000fe400080000ff */
[----:B------:R-:W-:Y:S02]  /*5bc0*/  @!UP0 UIADD3 UR16, UPT, UPT, UR4, 0x200, URZ ;  /* 0x0000020004108890 */ /* 0x000fe4000fffe0ff */
[----:B------:R-:W-:Y:S02]  /*5bd0*/  @!UP0 UIADD3 UR8, UPT, UPT, UR4, 0xa00, URZ ;  /* 0x00000a0004088890 */ /* 0x000fe4000fffe0ff */
[----:B------:R-:W-:Y:S01]  /*5be0*/  UIADD3 UR4, UPT, UPT, UR6, 0x1, URZ ;  /* 0x0000000106047890 */ /* 0x000fe2000fffe0ff */
[----:B------:R-:W-:Y:S01]  /*5bf0*/  @!P2 R2UR UR6, R2 ;  /* 0x000000000206a2ca */ /* 0x000fe200000e0000 */
[----:B------:R-:W-:Y:S02]  /*5c00*/  @!UP0 UIADD3 UR18, UPT, UPT, UR26, 0x10, URZ ;  /* 0x000000101a128890 */ /* 0x000fe4000fffe0ff */
[----:B------:R-:W-:Y:S02]  /*5c10*/  @!UP0 UIADD3 UR10, UPT, UPT, UR26, 0x30, URZ ;  /* 0x000000301a0a8890 */ /* 0x000fe4000fffe0ff */
[----:B------:R-:W-:Y:S02]  /*5c20*/  @!UP0 UPRMT UR24, UR7, 0x5410, URZ ;  /* 0x0000541007188896 */ /* 0x000fe400080000ff */
[----:B------:R-:W-:Y:S02]  /*5c30*/  UISETP.NE.AND UP0, UPT, UR4, 0x3, UPT ;  /* 0x000000030400788c */ /* 0x000fe4000bf05270 */
[----:B------:R-:W-:Y:S02]  /*5c40*/  UIADD3 UR44, UPT, UPT, UR15, UR44, URZ ;  /* 0x0000002c0f2c7290 */ /* 0x000fe4000fffe0ff */
[----:B------:R-:W-:Y:S01]  /*5c50*/  USEL UR32, UR4, URZ, UP0 ;  /* 0x000000ff04207287 */ /* 0x000fe20008000000 */
[----:B------:R-:W-:Y:S01]  /*5c60*/  @!P2 R2UR UR4, R0 ;  /* 0x000000000004a2ca */ /* 0x000fe200000e0000 */
[----:B------:R-:W-:Y:S01]  /*5c70*/  IMAD.U32 R4, RZ, RZ, UR6 ;  /* 0x00000006ff047e24 */ /* 0x000fe2000f8e00ff */
[----:B------:R-:W-:Y:S02]  /*5c80*/  USEL UR25, URZ, 0x1, UP0 ;  /* 0x00000001ff197887 */ /* 0x000fe40008000000 */
[----:B------:R-:W-:Y:S02]  /*5c90*/  VOTEU.ALL UP0, P2 ;  /* 0x0000000000ff7886 */ /* 0x000fe40001000000 */
[----:B------:R-:W-:Y:S02]  /*5ca0*/  @!P2 R2UR UR6, R4 ;  /* 0x000000000406a2ca */ /* 0x000fe400000e0000 */
[----:B------:R-:W-:Y:S05]  /*5cb0*/  LOP3.LUT R9, R9, UR25, RZ, 0x3c, !PT ;  /* 0x0000001909097c12 */ /* 0x000fea000f8e3cff */
[----:B------:R-:W-:Y:S01]  /*5cc0*/  IMAD.U32 R5, RZ, RZ, UR4 ;  /* 0x00000004ff057e24 */ /* 0x000fe2000f8e00ff */
[----:B--2---:R-:W-:Y:S04]  /*5cd0*/  UPRMT UR4, UR56, 0x654, UR17 ;  /* 0x0000065438047896 */ /* 0x004fe80008000011 */
[----:B------:R-:W-:Y:S11]  /*5ce0*/  @!P2 R2UR UR7, R5 ;  /* 0x000000000507a2ca */ /* 0x000ff600000e0000 */
[----:B------:R-:W-:Y:S02]  /*5cf0*/  @!UPT UIADD3 URZ, UPT, UPT, URZ, URZ, URZ ;  /* 0x000000fffffff290 */ /* 0x000fe4000fffe0ff */
[----:B------:R1:W-:Y:S01]  /*5d00*/  @!UP0 UTMALDG.4D.IM2COL [UR16], [UR6], UR24 ;  /* 0x00000010060083b4 */ /* 0x0003e20008058018 */
[----:B------:R-:W-:Y:S05]  /*5d10*/  VOTEU.ALL UP0, P2 ;  /* 0x0000000000ff7886 */ /* 0x000fea0001000000 */
[----:B------:R2:W-:Y:S01]  /*5d20*/  @!UP0 UTMALDG.4D.IM2COL [UR8], [UR6], UR24 ;  /* 0x00000008060083b4 */ /* 0x0005e20008058018 */
[----:B------:R2:W-:Y:S01]  /*5d30*/  @!P2 SYNCS.ARRIVE.TRANS64.RED.A0TR RZ, [UR5+0x110], R3 ;  /* 0x00011003ffffa9a7 */ /* 0x0005e20008300405 */
[----:B------:R-:W-:Y:S01]  /*5d40*/  SYNCS.ARRIVE.TRANS64.RED.A1T0 RZ, [UR4], RZ ;  /* 0x000000ffffff79a7 */ /* 0x000fe20008100404 */
[----:B-1----:R-:W-:Y:S01]  /*5d50*/  UIADD3 UR20, UPT, UPT, UR14, UR55, URZ ;  /* 0x000000370e147290 */ /* 0x002fe2000fffe0ff */
[----:B------:R-:W-:Y:S11]  /*5d60*/  BRA.U UP2, `(.L_x_101) ;  /* 0xfffffff102747547 */ /* 0x000ff6000b83ffff */
[----:B------:R-:W-:Y:S01]  /*5d70*/  UIADD3 UR31, UPT, UPT, UR31, 0x128, URZ ;  /* 0x000001281f1f7890 */ /* 0x000fe2000fffe0ff */
[----:B------:R-:W-:-:S03]  /*5d80*/  SHF.L.U32 R2, R9, 0x1f, RZ ;  /* 0x0000001f09027819 */ /* 0x000fc600000006ff */
[----:B------:R-:W-:-:S09]  /*5d90*/  ULEA UR4, UR32, UR31, 0x3 ;  /* 0x0000001f20047291 */ /* 0x000fd2000f8e18ff */
[----:B------:R-:W1:Y:S02]  /*5da0*/  SYNCS.PHASECHK.TRANS64.TRYWAIT P0, [UR4], R2 ;  /* 0x00000002ff0075a7 */ /* 0x000e640008001104 */
[----:B-1----:R-:W-:Y:S05]  /*5db0*/  @!P0 BRA `(.L_x_102) ;  /* 0x00000034009c8947 */ /* 0x002fea0003800000 */
.L_x_199:
[----:B------:R-:W-:-:S04]  /*5dc0*/  UIADD3 UR4, UPT, UPT, UR32, 0x1, URZ ;  /* 0x0000000120047890 */ /* 0x000fc8000fffe0ff */
[----:B------:R-:W-:-:S04]  /*5dd0*/  UISETP.NE.AND UP0, UPT, UR4, 0x3, UPT ;  /* 0x000000030400788c */ /* 0x000fc8000bf05270 */
[----:B--2---:R-:W-:Y:S02]  /*5de0*/  USEL UR6, URZ, 0x1, UP0 ;  /* 0x00000001ff067887 */ /* 0x004fe40008000000 */
[----:B------:R-:W-:-:S04]  /*5df0*/  USEL UR4, UR4, URZ, UP0 ;  /* 0x000000ff04047287 */ /* 0x000fc80008000000 */
[----:B------:R-:W-:Y:S01]  /*5e00*/  ULEA UR5, UR4, UR31, 0x3 ;  /* 0x0000001f04057291 */ /* 0x000fe2000f8e18ff */
[----:B------:R-:W-:-:S04]  /*5e10*/  LOP3.LUT R9, R9, UR6, RZ, 0x3c, !PT ;  /* 0x0000000609097c12 */ /* 0x000fc8000f8e3cff */
[----:B-1----:R-:W-:-:S04]  /*5e20*/  SHF.L.U32 R2, R9, 0x1f, RZ ;  /* 0x0000001f09027819 */ /* 0x002fc800000006ff */
[----:B------:R-:W1:Y:S02]  /*5e30*/  SYNCS.PHASECHK.TRANS64.TRYWAIT P0, [UR5], R2 ;  /* 0x00000002ff0075a7 */ /* 0x000e640008001105 */
[----:B-1----:R-:W-:Y:S05]  /*5e40*/  @!P0 BRA `(.L_x_103) ;  /* 0x0000003400908947 */ /* 0x002fea0003800000 */
.L_x_201:
[----:B------:R-:W-:-:S04]  /*5e50*/  UIADD3 UR4, UPT, UPT, UR4, 0x1, URZ ;  /* 0x0000000104047890 */ /* 0x000fc8000fffe0ff */
[----:B------:R-:W-:-:S04]  /*5e60*/  UISETP.NE.AND UP0, UPT, UR4, 0x3, UPT ;  /* 0x000000030400788c */ /* 0x000fc8000bf05270 */
[----:B------:R-:W-:Y:S02]  /*5e70*/  USEL UR5, URZ, 0x1, UP0 ;  /* 0x00000001ff057887 */ /* 0x000fe40008000000 */
[----:B------:R-:W-:-:S04]  /*5e80*/  USEL UR4, UR4, URZ, UP0 ;  /* 0x000000ff04047287 */ /* 0x000fc80008000000 */
[----:B------:R-:W-:Y:S01]  /*5e90*/  ULEA UR4, UR4, UR31, 0x3 ;  /* 0x0000001f04047291 */ /* 0x000fe2000f8e18ff */
[----:B-1----:R-:W-:-:S04]  /*5ea0*/  LOP3.LUT R2, R9, UR5, RZ, 0x3c, !PT ;  /* 0x0000000509027c12 */ /* 0x002fc8000f8e3cff */
[----:B------:R-:W-:Y:S01]  /*5eb0*/  SHF.L.U32 R2, R2, 0x1f, RZ ;  /* 0x0000001f02027819 */ /* 0x000fe200000006ff */
[----:B------:R-:W-:-:S07]  /*5ec0*/  IMAD.U32 R0, RZ, RZ, UR4 ;  /* 0x00000004ff007e24 */ /* 0x000fce000f8e00ff */
.L_x_104:
[----:B-1----:R1:W2:Y:S02]  /*5ed0*/  SYNCS.PHASECHK.TRANS64.TRYWAIT P0, [R0+URZ], R2 ;  /* 0x00000002000075a7 */ /* 0x0022a400080011ff */
[----:B--2---:R-:W-:Y:S05]  /*5ee0*/  @!P0 NANOSLEEP.SYNCS 0x989680 ;  /* 0x009896800000895d */ /* 0x004fea0003900000 */
[----:B------:R-:W2:Y:S02]  /*5ef0*/  @!P0 SYNCS.PHASECHK.TRANS64 P0, [R0+URZ], R2 ;  /* 0x00000002000085a7 */ /* 0x000ea400080010ff */
[----:B--2---:R-:W-:Y:S05]  /*5f00*/  @P0 EXIT ;  /* 0x000000000000094d */ /* 0x004fea0003800000 */
[----:B------:R-:W-:Y:S05]  /*5f10*/  BRA `(.L_x_104) ;  /* 0xfffffffc00ec7947 */ /* 0x000fea000383ffff */
.L_x_92:
[----:B------:R-:W-:-:S06]  /*5f20*/  UISETP.GE.AND UP0, UPT, UR18, 0x4, UPT ;  /* 0x000000041200788c */ /* 0x000fcc000bf06270 */
[----:B------:R-:W-:-:S13]  /*5f30*/  PLOP3.LUT P0, PT, PT, PT, UP0, 0x80, 0x8 ;  /* 0x000000000008781c */ /* 0x000fda0003f0f008 */
[----:B-1----:R-:W-:Y:S05]  /*5f40*/  @!P0 EXIT ;  /* 0x000000000000894d */ /* 0x002fea0003800000 */
[----:B------:R-:W1:Y:S08]  /*5f50*/  S2UR UR4, SR_CgaCtaId ;  /* 0x00000000000479c3 */ /* 0x000e700000008800 */
[----:B------:R-:W-:Y:S01]  /*5f60*/  BAR.SYNC.DEFER_BLOCKING 0x6, 0xa0 ;  /* 0x0182800000007b1d */ /* 0x000fe20000010000 */
[----:B------:R-:W-:Y:S01]  /*5f70*/  IMAD.SHL.U32 R44, R55, 0x10, RZ ;  /* 0x00000010372c7824 */ /* 0x000fe200078e00ff */
[----:B------:R-:W-:Y:S01]  /*5f80*/  CS2R R52, SRZ ;  /* 0x0000000000347805 */ /* 0x000fe2000001ff00 */
[----:B------:R-:W-:-:S02]  /*5f90*/  IMAD.SHL.U32 R0, R46, 0x200, RZ ;  /* 0x000002002e007824 */ /* 0x000fc400078e00ff */
[C---:B------:R-:W-:Y:S01]  /*5fa0*/  IMAD.SHL.U32 R4, R55.reuse, 0x2, RZ ;  /* 0x0000000237047824 */ /* 0x040fe200078e00ff */
[----:B------:R-:W-:Y:S02]  /*5fb0*/  UMOV UR45, 0x400 ;  /* 0x00000400002d7882 */ /* 0x000fe40000000000 */
[----:B------:R-:W2:Y:S01]  /*5fc0*/  LDC.64 R42, c[0x0][0x8b0] ;  /* 0x00022c00ff2a7b82 */ /* 0x000ea20000000a00 */
[C---:B------:R-:W-:Y:S01]  /*5fd0*/  LOP3.LUT R54, R44.reuse, 0x5b0, RZ, 0xc0, !PT ;  /* 0x000005b02c367812 */ /* 0x040fe200078ec0ff */
[----:B------:R-:W-:Y:S01]  /*5fe0*/  IMAD.U32 R23, R55, 0x10000, RZ ;  /* 0x0001000037177824 */ /* 0x000fe200078e00ff */
[----:B------:R-:W-:Y:S01]  /*5ff0*/  LOP3.LUT R5, R44, 0x40, RZ, 0xc0, !PT ;  /* 0x000000402c057812 */ /* 0x000fe200078ec0ff */
[----:B------:R-:W-:Y:S01]  /*6000*/  IMAD.MOV.U32 R22, RZ, RZ, RZ ;  /* 0x000000ffff167224 */ /* 0x000fe200078e00ff */
[----:B------:R-:W-:Y:S01]  /*6010*/  LOP3.LUT R54, R54, 0x200, R0, 0xf8, !PT ;  /* 0x0000020036367812 */ /* 0x000fe200078ef800 */
[----:B------:R-:W-:Y:S01]  /*6020*/  IMAD.SHL.U32 R0, R46, 0x200000, RZ ;  /* 0x002000002e007824 */ /* 0x000fe200078e00ff */
[----:B------:R-:W-:Y:S01]  /*6030*/  LOP3.LUT P0, RZ, R44, 0x40, RZ, 0xc0, !PT ;  /* 0x000000402cff7812 */ /* 0x000fe2000780c0ff */
[----:B------:R-:W3:Y:S01]  /*6040*/  LDC.64 R40, c[0x0][0x8a8] ;  /* 0x00022a00ff287b82 */ /* 0x000ee20000000a00 */
[----:B------:R-:W-:Y:S01]  /*6050*/  LOP3.LUT R4, R5, 0x8, R4, 0xf8, !PT ;  /* 0x0000000805047812 */ /* 0x000fe200078ef804 */
[----:B------:R-:W4:Y:S01]  /*6060*/  LDCU UR59, c[0x0][0x370] ;  /* 0x00006e00ff3b77ac */ /* 0x000f220008000800 */
[----:B------:R-:W-:-:S02]  /*6070*/  LOP3.LUT R0, R0, 0x200000, RZ, 0xc0, !PT ;  /* 0x0020000000007812 */ /* 0x000fc400078ec0ff */
[----:B------:R-:W-:Y:S01]  /*6080*/  LOP3.LUT R54, R54, R4, RZ, 0xfc, !PT ;  /* 0x0000000436367212 */ /* 0x000fe200078efcff */
[----:B------:R-:W2:Y:S01]  /*6090*/  LDCU UR42, c[0x0][0xb0c] ;  /* 0x00016180ff2a77ac */ /* 0x000ea20008000800 */
[----:B------:R-:W-:Y:S02]  /*60a0*/  LOP3.LUT R23, R0, 0x400000, R23, 0xf8, !PT ;  /* 0x0040000000177812 */ /* 0x000fe400078ef817 */
[----:B------:R-:W-:Y:S01]  /*60b0*/  P2R R0, PR, RZ, 0x1 ;  /* 0x00000001ff007803 */ /* 0x000fe20000000000 */
[----:B-1----:R-:W-:Y:S01]  /*60c0*/  ULEA UR45, UR4, UR45, 0x18 ;  /* 0x0000002d042d7291 */ /* 0x002fe2000f8ec0ff */
[----:B------:R-:W-:Y:S01]  /*60d0*/  LOP3.LUT R55, R55, 0x60, RZ, 0xc0, !PT ;  /* 0x0000006037377812 */ /* 0x000fe200078ec0ff */
[----:B------:R-:W1:Y:S01]  /*60e0*/  LDCU.64 UR4, c[0x0][0xa90] ;  /* 0x00015200ff0477ac */ /* 0x000e620008000a00 */
[----:B------:R-:W2:Y:S06]  /*60f0*/  LDCU UR38, c[0x0][0xb30] ;  /* 0x00016600ff2677ac */ /* 0x000eac0008000800 */
[----:B------:R-:W4:Y:S01]  /*6100*/  LDS R2, [UR45+0x1a0] ;  /* 0x0001a02dff027984 */ /* 0x000f220008000800 */
[----:B------:R-:W2:Y:S01]  /*6110*/  LDCU.64 UR56, c[0x0][0x888] ;  /* 0x00011100ff3877ac */ /* 0x000ea20008000a00 */
[----:B------:R-:W2:Y:S01]  /*6120*/  LDCU.64 UR40, c[0x0][0xb28] ;  /* 0x00016500ff2877ac */ /* 0x000ea20008000a00 */
[----:B------:R-:W2:Y:S01]  /*6130*/  LDCU.64 UR62, c[0x0][0x890] ;  /* 0x00011200ff3e77ac */ /* 0x000ea20008000a00 */
[----:B-1----:R-:W-:Y:S01]  /*6140*/  IMAD.U32 R48, RZ, RZ, UR4 ;  /* 0x00000004ff307e24 */ /* 0x002fe2000f8e00ff */
[----:B------:R-:W-:Y:S01]  /*6150*/  UIADD3 UR4, UPT, UPT, UR45, 0x200, URZ ;  /* 0x000002002d047890 */ /* 0x000fe2000fffe0ff */
[----:B------:R-:W-:Y:S01]  /*6160*/  IMAD.U32 R47, RZ, RZ, UR5 ;  /* 0x00000005ff2f7e24 */ /* 0x000fe2000f8e00ff */
[----:B------:R-:W1:Y:S04]  /*6170*/  LDCU.128 UR52, c[0x0][0xb10] ;  /* 0x00016200ff3477ac */ /* 0x000e680008000c00 */
[----:B------:R-:W-:Y:S01]  /*6180*/  IMAD.U32 R0, RZ, RZ, UR4 ;  /* 0x00000004ff007e24 */ /* 0x000fe2000f8e00ff */
[----:B------:R-:W1:Y:S01]  /*6190*/  LDCU UR58, c[0x0][0x374] ;  /* 0x00006e80ff3a77ac */ /* 0x000e620008000800 */
[----:B------:R-:W-:Y:S01]  /*61a0*/  UMOV UR51, 0x1 ;  /* 0x0000000100337882 */ /* 0x000fe20000000000 */
[----:B------:R-:W-:Y:S01]  /*61b0*/  UMOV UR48, URZ ;  /* 0x000000ff00307c82 */ /* 0x000fe20008000000 */
[----:B------:R-:W-:Y:S01]  /*61c0*/  UMOV UR50, URZ ;  /* 0x000000ff00327c82 */ /* 0x000fe20008000000 */
[----:B------:R-:W-:Y:S01]  /*61d0*/  UMOV UR49, URZ ;  /* 0x000000ff00317c82 */ /* 0x000fe20008000000 */
[C---:B----4-:R-:W-:Y:S01]  /*61e0*/  VIADD R3, R2.reuse, 0x20 ;  /* 0x0000002002037836 */ /* 0x050fe20000000000 */
[----:B------:R-:W-:-:S04]  /*61f0*/  LOP3.LUT R2, R2, 0xffff, RZ, 0xc0, !PT ;  /* 0x0000ffff02027812 */ /* 0x000fc800078ec0ff */
[----:B------:R-:W-:-:S05]  /*6200*/  LOP3.LUT R3, R3, 0xffff, RZ, 0xc0, !PT ;  /* 0x0000ffff03037812 */ /* 0x000fca00078ec0ff */
[----:B-123--:R4:W-:Y:S02]  /*6210*/  STL.64 [R1], R2 ;  /* 0x0000000201007387 */ /* 0x00e9e40000100a00 */
.L_x_135:
[----:B----4-:R-:W-:Y:S04]  /*6220*/  SHF.L.U32 R2, R52, 0x1f, RZ ;  /* 0x0000001f34027819 */ /* 0x010fe800000006ff */
[----:B------:R-:W1:Y:S02]  /*6230*/  SYNCS.PHASECHK.TRANS64.TRYWAIT P0, [UR45+0x150], R2 ;  /* 0x00015002ff0075a7 */ /* 0x000e64000800112d */
[----:B-1----:R-:W-:Y:S05]  /*6240*/  @!P0 BRA `(.L_x_105) ;  /* 0x0000003000a88947 */ /* 0x002fea0003800000 */
.L_x_203:
[----:B-1----:R-:W-:Y:S01]  /*6250*/  LEA R2, R22, UR43, 0x2 ;  /* 0x0000002b16027c11 */ /* 0x002fe2000f8e10ff */
[----:B------:R-:W1:Y:S01]  /*6260*/  LDS.128 R4, [UR45+0x190] ;  /* 0x0001902dff047984 */ /* 0x000e620008000c00 */
[----:B------:R-:W-:Y:S02]  /*6270*/  UIADD3 UR4, UPT, UPT, UR45, 0x158, URZ ;  /* 0x000001582d047890 */ /* 0x000fe4000fffe0ff */
[----:B------:R-:W-:Y:S01]  /*6280*/  UISETP.GE.AND UP0, UPT, UR39, 0x1, UPT ;  /* 0x000000012700788c */ /* 0x000fe2000bf06270 */
[----:B------:R-:W-:Y:S01]  /*6290*/  @!PT LDS RZ, [RZ] ;  /* 0x00000000fffff984 */ /* 0x000fe20000000800 */
[----:B------:R-:W-:Y:S01]  /*62a0*/  @!PT LDS RZ, [RZ] ;  /* 0x00000000fffff984 */ /* 0x000fe20000000800 */
[----:B------:R-:W-:Y:S01]  /*62b0*/  @!PT LDS RZ, [RZ] ;  /* 0x00000000fffff984 */ /* 0x000fe20000000800 */
[----:B------:R-:W-:Y:S01]  /*62c0*/  @!PT LDS RZ, [RZ] ;  /* 0x00000000fffff984 */ /* 0x000fe20000000800 */
[----:B------:R2:W-:Y:S06]  /*62d0*/  MEMBAR.ALL.CTA ;  /* 0x0000000000007992 */ /* 0x0005ec0000008000 */
[----:B--2---:R-:W2:Y:S01]  /*62e0*/  FENCE.VIEW.ASYNC.S ;  /* 0x00000000000073c6 */ /* 0x004ea20000000000 */
[----:B------:R-:W-:Y:S09]  /*62f0*/  UPRMT UR4, URZ, 0x654, UR4 ;  /* 0x00000654ff047896 */ /* 0x000ff20008000004 */
[----:B--2---:R-:W-:Y:S01]  /*6300*/  SYNCS.ARRIVE.TRANS64.RED.A1T0 RZ, [UR4], RZ ;  /* 0x000000ffffff79a7 */ /* 0x004fe20008100404 */
[----:B------:R-:W5:Y:S01]  /*6310*/  LDL R2, [R2] ;  /* 0x0000000002027983 */ /* 0x000f620000100800 */
[----:B-1----:R-:W-:Y:S11]  /*6320*/  LOP3.LUT P0, RZ, R6, 0x1, RZ, 0xc0, !PT ;  /* 0x0000000106ff7812 */ /* 0x002ff6000780c0ff */
[----:B------:R-:W-:Y:S02]  /*6330*/  @!UPT UIADD3 URZ, UPT, UPT, URZ, URZ, URZ ;  /* 0x000000fffffff290 */ /* 0x000fe4000fffe0ff */
[----:B------:R-:W-:Y:S01]  /*6340*/  VOTEU.ANY UP1, P0 ;  /* 0x0000000000ff7886 */ /* 0x000fe20000020100 */
[----:B------:R-:W-:Y:S01]  /*6350*/  PLOP3.LUT P0, PT, PT, PT, UP1, 0x80, 0x8 ;  /* 0x000000000008781c */ /* 0x000fe20003f0f018 */
[----:B------:R-:W-:Y:S11]  /*6360*/  UP2UR UR60, UPR, URZ, 0x2 ;  /* 0x00000002ff3c7883 */ /* 0x000ff60008000000 */
[----:B------:R-:W-:Y:S01]  /*6370*/  @!UPT UIADD3 URZ, UPT, UPT, URZ, URZ, URZ ;  /* 0x000000fffffff290 */ /* 0x000fe2000fffe0ff */
[----:B------:R-:W-:Y:S02]  /*6380*/  @P0 MOV R3, R4 ;  /* 0x0000000400030202 */ /* 0x000fe40000000f00 */
[----:B------:R-:W-:Y:S02]  /*6390*/  @P0 LOP3.LUT R0, R5, 0xffff, RZ, 0xc0, !PT ;  /* 0x0000ffff05000812 */ /* 0x000fe400078ec0ff */
[----:B------:R-:W-:Y:S02]  /*63a0*/  @P0 R2UR UR5, R3 ;  /* 0x00000000030502ca */ /* 0x000fe400000e0000 */
[----:B------:R-:W-:Y:S11]  /*63b0*/  @P0 R2UR UR4, R0 ;  /* 0x00000000000402ca */ /* 0x000ff600000e0000 */
[----:B------:R-:W-:Y:S02]  /*63c0*/  @UP1 UMOV UR37, UR5 ;  /* 0x0000000500251c82 */ /* 0x000fe40008000000 */
[----:B------:R-:W-:Y:S01]  /*63d0*/  @UP1 UMOV UR36, UR4 ;  /* 0x0000000400241c82 */ /* 0x000fe20008000000 */
[----:B------:R-:W-:Y:S05]  /*63e0*/  BRA.U !UP0, `(.L_x_106) ;  /* 0x0000000108cc7547 */ /* 0x000fea000b800000 */
[----:B------:R-:W1:Y:S01]  /*63f0*/  LDCU UR9, c[0x0][0xb20] ;  /* 0x00016400ff0977ac */ /* 0x000e620008000800 */
[----:B------:R-:W-:Y:S02]  /*6400*/  UIMAD.WIDE.U32 UR4, UR58, UR55, URZ ;  /* 0x000000373a0472a5 */ /* 0x000fe4000f8e00ff */
[----:B------:R-:W-:Y:S02]  /*6410*/  UIMAD.WIDE.U32 UR6, UR59, UR52, URZ ;  /* 0x000000343b0672a5 */ /* 0x000fe4000f8e00ff */
[----:B------:R-:W-:Y:S02]  /*6420*/  UIMAD.WIDE.U32 UR10, UR36, UR55, URZ ;  /* 0x00000037240a72a5 */ /* 0x000fe4000f8e00ff */
[----:B------:R-:W-:Y:S02]  /*6430*/  UISETP.NE.AND UP0, UPT, UR54, 0x1, UPT ;  /* 0x000000013600788c */ /* 0x000fe4000bf05270 */
[----:B------:R-:W-:Y:S02]  /*6440*/  UISETP.NE.AND UP1, UPT, UR42, 0x1, UPT ;  /* 0x000000012a00788c */ /* 0x000fe4000bf25270 */
[----:B------:R-:W-:Y:S02]  /*6450*/  UISETP.NE.AND UP2, UPT, UR39, 0x1, UPT ;  /* 0x000000012700788c */ /* 0x000fe4000bf45270 */
[----:B------:R-:W-:Y:S01]  /*6460*/  UIMAD.WIDE.U32 UR12, UR37, UR52, URZ ;  /* 0x00000034250c72a5 */ /* 0x000fe2000f8e00ff */
[----:B------:R-:W-:Y:S01]  /*6470*/  UMOV UR4, UR5 ;  /* 0x0000000500047c82 */ /* 0x000fe20008000000 */
[----:B------:R-:W-:Y:S01]  /*6480*/  UMOV UR6, UR11 ;  /* 0x0000000b00067c82 */ /* 0x000fe20008000000 */
[----:B-1----:R-:W-:Y:S03]  /*6490*/  USHF.R.U32.HI UR8, URZ, UR9, UR4 ;  /* 0x00000009ff087299 */ /* 0x002fe60008011604 */
[----:B------:R-:W-:Y:S02]  /*64a0*/  UMOV UR4, UR7 ;  /* 0x0000000700047c82 */ /* 0x000fe40008000000 */
[----:B------:R-:W-:Y:S02]  /*64b0*/  USHF.R.U32.HI UR5, URZ, UR53, UR4 ;  /* 0x00000035ff057299 */ /* 0x000fe40008011604 */
[----:B------:R-:W-:Y:S02]  /*64c0*/  USEL UR4, UR58, UR8, !UP0 ;  /* 0x000000083a047287 */ /* 0x000fe4000c000000 */
[----:B------:R-:W-:Y:S02]  /*64d0*/  USHF.R.U32.HI UR8, URZ, UR9, UR6 ;  /* 0x00000009ff087299 */ /* 0x000fe40008011606 */
[----:B------:R-:W-:Y:S02]  /*64e0*/  UIMAD.WIDE.U32 UR6, UR4, UR40, URZ ;  /* 0x00000028040672a5 */ /* 0x000fe4000f8e00ff */
[----:B------:R-:W-:Y:S02]  /*64f0*/  USEL UR9, UR59, UR5, !UP1 ;  /* 0x000000053b097287 */ /* 0x000fe4000c800000 */
[----:B------:R-:W-:Y:S02]  /*6500*/  USEL UR8, UR36, UR8, !UP0 ;  /* 0x0000000824087287 */ /* 0x000fe4000c000000 */
[----:B------:R-:W-:Y:S01]  /*6510*/  UIMAD.WIDE.U32 UR10, UR9, UR40, URZ ;  /* 0x00000028090a72a5 */ /* 0x000fe2000f8e00ff */
[----:B------:R-:W-:Y:S01]  /*6520*/  UMOV UR6, UR7 ;  /* 0x0000000700067c82 */ /* 0x000fe20008000000 */
[----:B------:R-:W-:Y:S01]  /*6530*/  UMOV UR5, UR13 ;  /* 0x0000000d00057c82 */ /* 0x000fe20008000000 */
[----:B------:R-:W-:Y:S02]  /*6540*/  @UP2 USHF.R.U32.HI UR4, URZ, UR41, UR6 ;  /* 0x00000029ff042299 */ /* 0x000fe40008011606 */
[----:B------:R-:W-:Y:S02]  /*6550*/  USHF.R.U32.HI UR5, URZ, UR53, UR5 ;  /* 0x00000035ff057299 */ /* 0x000fe40008011605 */
[----:B------:R-:W-:Y:S02]  /*6560*/  UIMAD UR4, UR39, UR4, URZ ;  /* 0x00000004270472a4 */ /* 0x000fe4000f8e02ff */
[----:B------:R-:W-:Y:S02]  /*6570*/  USEL UR5, UR37, UR5, !UP1 ;  /* 0x0000000525057287 */ /* 0x000fe4000c800000 */
[----:B------:R-:W-:Y:S01]  /*6580*/  UISETP.GE.AND UP0, UPT, UR8, UR4, UPT ;  /* 0x000000040800728c */ /* 0x000fe2000bf06270 */
[----:B------:R-:W-:Y:S01]  /*6590*/  UMOV UR6, UR11 ;  /* 0x0000000b00067c82 */ /* 0x000fe20008000000 */
[----:B------:R-:W-:Y:S02]  /*65a0*/  UIMAD.WIDE.U32 UR10, UR8, UR40, URZ ;  /* 0x00000028080a72a5 */ /* 0x000fe4000f8e00ff */
[----:B------:R-:W-:Y:S04]  /*65b0*/  @UP2 USHF.R.U32.HI UR9, URZ, UR41, UR6 ;  /* 0x00000029ff092299 */ /* 0x000fe80008011606 */
[----:B------:R-:W-:Y:S01]  /*65c0*/  UIMAD UR6, UR39, UR9, URZ ;  /* 0x00000009270672a4 */ /* 0x000fe2000f8e02ff */
[----:B------:R-:W-:Y:S03]  /*65d0*/  UMOV UR4, UR11 ;  /* 0x0000000b00047c82 */ /* 0x000fe60008000000 */
[----:B------:R-:W-:Y:S02]  /*65e0*/  UISETP.GE.OR UP0, UPT, UR5, UR6, UP0 ;  /* 0x000000060500728c */ /* 0x000fe40008706670 */
[----:B------:R-:W-:Y:S02]  /*65f0*/  USHF.R.U32.HI UR4, URZ, UR41, UR4 ;  /* 0x00000029ff047299 */ /* 0x000fe40008011604 */
[----:B------:R-:W-:Y:S02]  /*6600*/  UIMAD.WIDE.U32 UR6, UR5, UR40, URZ ;  /* 0x00000028050672a5 */ /* 0x000fe4000f8e00ff */
[----:B------:R-:W-:Y:S02]  /*6610*/  USEL UR11, UR8, UR4, !UP2 ;  /* 0x00000004080b7287 */ /* 0x000fe4000d000000 */
[----:B------:R-:W-:Y:S02]  /*6620*/  UIADD3 UR6, UPT, UPT, -UR5, URZ, URZ ;  /* 0x000000ff05067290 */ /* 0x000fe4000fffe1ff */
[----:B------:R-:W-:Y:S02]  /*6630*/  UIADD3 UR10, UPT, UPT, -UR11, URZ, URZ ;  /* 0x000000ff0b0a7290 */ /* 0x000fe4000fffe1ff */
[----:B------:R-:W-:Y:S02]  /*6640*/  UIMAD UR6, UR42, UR6, UR37 ;  /* 0x000000062a0672a4 */ /* 0x000fe4000f8e0225 */
[----:B------:R-:W-:Y:S01]  /*6650*/  UIMAD UR10, UR39, UR10, UR8 ;  /* 0x0000000a270a72a4 */ /* 0x000fe2000f8e0208 */
[----:B------:R-:W-:Y:S01]  /*6660*/  @!UP0 UMOV UR4, UR7 ;  /* 0x0000000700048c82 */ /* 0x000fe20008000000 */
[----:B------:R-:W-:Y:S02]  /*6670*/  UIADD3 UR7, UPT, UPT, -UR8, URZ, URZ ;  /* 0x000000ff08077290 */ /* 0x000fe4000fffe1ff */
[----:B------:R-:W-:Y:S04]  /*6680*/  @!UP0 USHF.R.U32.HI UR4, URZ, UR41, UR4 ;  /* 0x00000029ff048299 */ /* 0x000fe80008011604 */
[----:B------:R-:W-:Y:S04]  /*6690*/  @!UP0 USEL UR4, UR5, UR4, !UP2 ;  /* 0x0000000405048287 */ /* 0x000fe8000d000000 */
[----:B------:R-:W-:Y:S02]  /*66a0*/  @!UP0 UIMAD UR9, UR9, UR10, UR4 ;  /* 0x0000000a090982a4 */ /* 0x000fe4000f8e0204 */
[----:B------:R-:W-:Y:S02]  /*66b0*/  @!UP0 UIADD3 UR10, UPT, UPT, UR11, -UR4, URZ ;  /* 0x800000040b0a8290 */ /* 0x000fe4000fffe0ff */
[----:B------:R-:W-:Y:S02]  /*66c0*/  UIMAD UR4, UR54, UR7, UR36 ;  /* 0x00000007360472a4 */ /* 0x000fe4000f8e0224 */
[----:B------:R-:W-:Y:S03]  /*66d0*/  @!UP0 UIMAD UR8, UR10, UR39, UR5 ;  /* 0x000000270a0882a4 */ /* 0x000fe6000f8e0205 */
[----:B------:R-:W-:Y:S02]  /*66e0*/  @!UP0 UMOV UR5, UR9 ;  /* 0x0000000900058c82 */ /* 0x000fe40008000000 */
[----:B------:R-:W-:Y:S02]  /*66f0*/  UIMAD UR37, UR5, UR42, UR6 ;  /* 0x0000002a052572a4 */ /* 0x000fe4000f8e0206 */
[----:B------:R-:W-:Y:S11]  /*6700*/  UIMAD UR36, UR8, UR54, UR4 ;  /* 0x00000036082472a4 */ /* 0x000ff6000f8e0204 */
[----:B------:R-:W-:Y:S01]  /*6710*/  @!UPT UIADD3 URZ, UPT, UPT, URZ, URZ, URZ ;  /* 0x000000fffffff290 */ /* 0x000fe2000fffe0ff */
.L_x_106:
[----:B------:R-:W-:Y:S01]  /*6720*/  UISETP.NE.AND UP0, UPT, UR38, 0x1, UPT ;  /* 0x000000012600788c */ /* 0x000fe2000bf05270 */
[----:B------:R-:W-:Y:S01]  /*6730*/  @P0 SHF.R.U32.HI R4, RZ, 0x10, R5 ;  /* 0x00000010ff040819 */ /* 0x000fe20000011605 */
[----:B------:R-:W-:Y:S02]  /*6740*/  UIADD3 UR11, UPT, UPT, UR45, 0x200, URZ ;  /* 0x000002002d0b7890 */ /* 0x000fe4000fffe0ff */
[----:B------:R-:W-:Y:S01]  /*6750*/  USHF.L.U32 UR47, UR20, 0x6, URZ ;  /* 0x00000006142f7899 */ /* 0x000fe200080006ff */
[----:B------:R-:W-:Y:S06]  /*6760*/  @P0 R2UR UR61, R4 ;  /* 0x00000000043d02ca */ /* 0x000fec00000e0000 */
[----:B------:R-:W1:Y:S01]  /*6770*/  @!UP0 LDCU.128 UR12, c[0x0][0xb10] ;  /* 0x00016200ff0c87ac */ /* 0x000e620008000c00 */
[----:B------:R-:W2:Y:S01]  /*6780*/  @!UP0 LDCU UR5, c[0x0][0xb0c] ;  /* 0x00016180ff0587ac */ /* 0x000ea20008000800 */
[----:B------:R-:W3:Y:S01]  /*6790*/  @!UP0 LDCU UR10, c[0x0][0xb20] ;  /* 0x00016400ff0a87ac */ /* 0x000ee20008000800 */
[----:B-1----:R-:W-:Y:S02]  /*67a0*/  UIMAD.WIDE.U32 UR8, UR37, UR12, URZ ;  /* 0x0000000c250872a5 */ /* 0x002fe4000f8e00ff */
[----:B------:R-:W-:Y:S02]  /*67b0*/  UIMAD.WIDE.U32 UR6, UR36, UR15, URZ ;  /* 0x0000000f240672a5 */ /* 0x000fe4000f8e00ff */
[----:B------:R-:W-:Y:S03]  /*67c0*/  @!UP0 UISETP.NE.AND UP1, UPT, UR14, 0x1, UPT ;  /* 0x000000010e00888c */ /* 0x000fe6000bf25270 */
[----:B------:R-:W-:Y:S01]  /*67d0*/  @!UP0 UMOV UR4, UR9 ;  /* 0x0000000900048c82 */ /* 0x000fe20008000000 */
[----:B--2---:R-:W-:Y:S02]  /*67e0*/  @!UP0 UISETP.NE.AND UP2, UPT, UR5, 0x1, UPT ;  /* 0x000000010500888c */ /* 0x004fe4000bf45270 */
[----:B------:R-:W-:Y:S01]  /*67f0*/  @!UP0 USHF.R.U32.HI UR4, URZ, UR13, UR4 ;  /* 0x0000000dff048299 */ /* 0x000fe20008011604 */
[----:B------:R-:W-:Y:S02]  /*6800*/  @!UP0 UMOV UR6, UR7 ;  /* 0x0000000700068c82 */ /* 0x000fe40008000000 */
[----:B---3--:R-:W-:Y:S02]  /*6810*/  @!UP0 USHF.R.U32.HI UR6, URZ, UR10, UR6 ;  /* 0x0000000aff068299 */ /* 0x008fe40008011606 */
[----:B------:R-:W-:Y:S02]  /*6820*/  @!UP0 USEL UR7, UR37, UR4, !UP2 ;  /* 0x0000000425078287 */ /* 0x000fe4000d000000 */
[----:B------:R-:W-:Y:S04]  /*6830*/  @!UP0 USEL UR6, UR36, UR6, !UP1 ;  /* 0x0000000624068287 */ /* 0x000fe8000c800000 */
[----:B------:R-:W-:Y:S02]  /*6840*/  @!UP0 UIADD3 UR4, UPT, UPT, -UR7, UR6, URZ ;  /* 0x0000000607048290 */ /* 0x000fe4000fffe1ff */
[----:B------:R-:W-:Y:S02]  /*6850*/  @!UP0 UIADD3 UR6, UPT, UPT, UR7, -UR6, URZ ;  /* 0x8000000607068290 */ /* 0x000fe4000fffe0ff */
[----:B------:R-:W-:Y:S02]  /*6860*/  @!UP0 UIMAD UR37, UR4, UR5, UR37 ;  /* 0x00000005042582a4 */ /* 0x000fe4000f8e0225 */
[----:B------:R-:W-:Y:S02]  /*6870*/  @!UP0 UIMAD UR36, UR6, UR14, UR36 ;  /* 0x0000000e062482a4 */ /* 0x000fe4000f8e0224 */
[----:B------:R-:W-:Y:S09]  /*6880*/  ULOP3.LUT UP0, URZ, UR11, 0x90, URZ, 0xc0, !UPT ;  /* 0x000000900bff7892 */ /* 0x000ff2000f80c0ff */
[----:B------:R-:W-:Y:S05]  /*6890*/  BRA.U !UP0, `(.L_x_107) ;  /* 0x00000001087c7547 */ /* 0x000fea000b800000 */
[----:B------:R-:W1:Y:S01]  /*68a0*/  LDCU.64 UR8, c[0x4][0x80] ;  /* 0x01001000ff0877ac */ /* 0x000e620008000a00 */
[----:B------:R-:W-:Y:S01]  /*68b0*/  MOV R16, 0x0 ;  /* 0x0000000000107802 */ /* 0x000fe20000000f00 */
[----:B------:R-:W-:Y:S02]  /*68c0*/  HFMA2 R12, -RZ, RZ, 0, 5.9604644775390625e-08 ;  /* 0x00000001ff0c7431 */ /* 0x000fe400000001ff */
[----:B------:R-:W-:Y:S01]  /*68d0*/  IMAD.MOV.U32 R8, RZ, RZ, 0x70 ;  /* 0x00000070ff087424 */ /* 0x000fe200078e00ff */
[----:B------:R2:W3:Y:S01]  /*68e0*/  LDC.64 R14, c[0x4][R16] ;  /* 0x01000000100e7b82 */ /* 0x0004e20000000a00 */
[----:B------:R-:W4:Y:S01]  /*68f0*/  LDCU.64 UR6, c[0x4][0x88] ;  /* 0x01001100ff0677ac */ /* 0x000f220008000a00 */
[----:B------:R-:W-:Y:S01]  /*6900*/  IMAD.MOV.U32 R13, RZ, RZ, RZ ;  /* 0x000000ffff0d7224 */ /* 0x000fe200078e00ff */
[----:B------:R-:W2:Y:S01]  /*6910*/  LDCU.64 UR4, c[0x4][0x8] ;  /* 0x01000100ff0477ac */ /* 0x000ea20008000a00 */
[----:B-1----:R-:W-:Y:S01]  /*6920*/  MOV R5, UR9 ;  /* 0x0000000900057c02 */ /* 0x002fe20008000f00 */
[----:B------:R-:W-:Y:S01]  /*6930*/  IMAD.U32 R4, RZ, RZ, UR8 ;  /* 0x00000008ff047e24 */ /* 0x000fe2000f8e00ff */
[----:B----4-:R-:W-:Y:S01]  /*6940*/  MOV R7, UR7 ;  /* 0x0000000700077c02 */ /* 0x010fe20008000f00 */
[----:B------:R-:W-:Y:S01]  /*6950*/  IMAD.U32 R6, RZ, RZ, UR6 ;  /* 0x00000006ff067e24 */ /* 0x000fe2000f8e00ff */
[----:B--2---:R-:W-:Y:S01]  /*6960*/  MOV R11, UR5 ;  /* 0x00000005000b7c02 */ /* 0x004fe20008000f00 */
[----:B------:R-:W-:Y:S02]  /*6970*/  IMAD.U32 R10, RZ, RZ, UR4 ;  /* 0x00000004ff0a7e24 */ /* 0x000fe4000f8e00ff */
[----:B------:R-:W-:Y:S07]  /*6980*/  LEPC R20, `(.L_x_108) ;  /* 0x000000001014794e */ /* 0x000fee0000000000 */
[----:B---3-5:R-:W-:Y:S05]  /*6990*/  CALL.ABS.NOINC R14 ;  /* 0x000000000e007343 */ /* 0x028fea0003c00000 */
.L_x_108:
[----:B------:R-:W1:Y:S01]  /*69a0*/  LDCU.64 UR8, c[0x4][0x80] ;  /* 0x01001000ff0877ac */ /* 0x000e620008000a00 */
[----:B------:R-:W2:Y:S01]  /*69b0*/  LDC.64 R16, c[0x4][R16] ;  /* 0x0100000010107b82 */ /* 0x000ea20000000a00 */
[----:B------:R-:W-:Y:S02]  /*69c0*/  HFMA2 R12, -RZ, RZ, 0, 5.9604644775390625e-08 ;  /* 0x00000001ff0c7431 */ /* 0x000fe400000001ff */
[----:B------:R-:W-:Y:S02]  /*69d0*/  IMAD.MOV.U32 R8, RZ, RZ, 0x70 ;  /* 0x00000070ff087424 */ /* 0x000fe400078e00ff */
[----:B------:R-:W-:Y:S01]  /*69e0*/  IMAD.MOV.U32 R13, RZ, RZ, RZ ;  /* 0x000000ffff0d7224 */ /* 0x000fe200078e00ff */
[----:B------:R-:W3:Y:S01]  /*69f0*/  LDCU.64 UR6, c[0x4][0x88] ;  /* 0x01001100ff0677ac */ /* 0x000ee20008000a00 */
[----:B------:R-:W4:Y:S01]  /*6a00*/  LDCU.64 UR4, c[0x4][0x8] ;  /* 0x01000100ff0477ac */ /* 0x000f220008000a00 */
[----:B-1----:R-:W-:Y:S02]  /*6a10*/  MOV R4, UR8 ;  /* 0x0000000800047c02 */ /* 0x002fe40008000f00 */
[----:B------:R-:W-:Y:S02]  /*6a20*/  MOV R5, UR9 ;  /* 0x0000000900057c02 */ /* 0x000fe40008000f00 */
[----:B---3--:R-:W-:Y:S01]  /*6a30*/  MOV R7, UR7 ;  /* 0x0000000700077c02 */ /* 0x008fe20008000f00 */
[----:B------:R-:W-:Y:S01]  /*6a40*/  IMAD.U32 R6, RZ, RZ, UR6 ;  /* 0x00000006ff067e24 */ /* 0x000fe2000f8e00ff */
[----:B----4-:R-:W-:Y:S01]  /*6a50*/  MOV R11, UR5 ;  /* 0x00000005000b7c02 */ /* 0x010fe20008000f00 */
[----:B------:R-:W-:Y:S02]  /*6a60*/  IMAD.U32 R10, RZ, RZ, UR4 ;  /* 0x00000004ff0a7e24 */ /* 0x000fe4000f8e00ff */
[----:B------:R-:W-:Y:S07]  /*6a70*/  LEPC R20, `(.L_x_107) ;  /* 0x000000001014794e */ /* 0x000fee0000000000 */
[----:B--2---:R-:W-:Y:S05]  /*6a80*/  CALL.ABS.NOINC R16 ;  /* 0x0000000010007343 */ /* 0x004fea0003c00000 */
.L_x_107:
[----:B------:R-:W-:Y:S01]  /*6a90*/  R2UR UR4, R51 ;  /* 0x00000000330472ca */ /* 0x000fe200000e0000 */
[----:B------:R-:W-:Y:S01]  /*6aa0*/  UISETP.NE.U32.AND UP0, UPT, UR62, URZ, UPT ;  /* 0x000000ff3e00728c */ /* 0x000fe2000bf05070 */
[----:B------:R-:W-:Y:S02]  /*6ab0*/  ISETP.NE.U32.AND P4, PT, R42, RZ, PT ;  /* 0x000000ff2a00720c */ /* 0x000fe40003f85070 */
[----:B------:R-:W-:Y:S01]  /*6ac0*/  ISETP.NE.U32.AND P2, PT, RZ, UR56, PT ;  /* 0x00000038ff007c0c */ /* 0x000fe2000bf45070 */
[----:B------:R-:W-:Y:S01]  /*6ad0*/  UISETP.NE.AND.EX UP1, UPT, UR63, URZ, UPT, UP0 ;  /* 0x000000ff3f00728c */ /* 0x000fe2000bf25300 */
[----:B------:R-:W-:Y:S01]  /*6ae0*/  ISETP.NE.AND.EX P4, PT, R43, RZ, PT, P4 ;  /* 0x000000ff2b00720c */ /* 0x000fe20003f85340 */
[----:B------:R-:W-:Y:S01]  /*6af0*/  UPLOP3.LUT UP0, UPT, UPT, UPT, UPT, 0x40, 0x4 ;  /* 0x000000000004789c */ /* 0x000fe20003f0e870 */
[----:B------:R-:W-:Y:S05]  /*6b00*/  ISETP.NE.AND.EX P2, PT, RZ, UR57, PT, P2 ;  /* 0x00000039ff007c0c */ /* 0x000fea000bf45320 */
[----:B------:R-:W-:Y:S06]  /*6b10*/  UISETP.NE.AND UP2, UPT, UR4, URZ, UPT ;  /* 0x000000ff0400728c */ /* 0x000fec000bf45270 */
[----:B------:R-:W-:Y:S05]  /*6b20*/  PLOP3.LUT P1, PT, PT, PT, UP2, 0x80, 0x8 ;  /* 0x000000000008781c */ /* 0x000fea0003f2f028 */
[----:B------:R-:W-:Y:S06]  /*6b30*/  @UP2 UPLOP3.LUT UP0, UPT, UPT, UPT, UP1, 0x80, 0x8 ;  /* 0x000000000008289c */ /* 0x000fec0003f0f010 */
[----:B------:R-:W-:Y:S01]  /*6b40*/  PLOP3.LUT P0, PT, PT, PT, UP0, 0x80, 0x8 ;  /* 0x000000000008781c */ /* 0x000fe20003f0f008 */
[----:B------:R-:W-:Y:S01]  /*6b50*/  @!UPT UIADD3 URZ, UPT, UPT, URZ, URZ, URZ ;  /* 0x000000fffffff290 */ /* 0x000fe2000fffe0ff */
[----:B------:R-:W-:Y:S11]  /*6b60*/  BRA.U !UP1, `(.L_x_109) ;  /* 0x00000001093c7547 */ /* 0x000ff6000b800000 */
[----:B------:R-:W-:Y:S01]  /*6b70*/  UISETP.NE.U32.AND UP0, UPT, UR56, URZ, UPT ;  /* 0x000000ff3800728c */ /* 0x000fe2000bf05070 */
[----:B------:R-:W-:Y:S01]  /*6b80*/  HFMA2 R0, -RZ, RZ, 0, 5.9604644775390625e-08 ;  /* 0x00000001ff007431 */ /* 0x000fe200000001ff */
[----:B------:R-:W1:Y:S01]  /*6b90*/  LDCU.64 UR8, c[0x0][0x358] ;  /* 0x00006b00ff0877ac */ /* 0x000e620008000a00 */
[----:B------:R-:W-:Y:S01]  /*6ba0*/  IMAD.MOV.U32 R45, RZ, RZ, 0x1 ;  /* 0x00000001ff2d7424 */ /* 0x000fe200078e00ff */
[----:B------:R-:W-:Y:S06]  /*6bb0*/  UISETP.NE.AND.EX UP0, UPT, UR57, URZ, UPT, UP0 ;  /* 0x000000ff3900728c */ /* 0x000fec000bf05300 */
        /* <DEDUP_REMOVED lines=9> */
[----:B-12---:R-:W-:Y:S02]  /*6c50*/  @!P3 IMAD.U32 R26, RZ, RZ, UR4 ;  /* 0x00000004ff1abe24 */ /* 0x006fe4000f8e00ff */
.L_x_109:
[----:B------:R-:W-:Y:S05]  /*6c60*/  @!P4 BRA `(.L_x_110) ;  /* 0x000000000024c947 */ /* 0x000fea0003800000 */
[----:B------:R-:W-:Y:S01]  /*6c70*/  ISETP.NE.U32.AND P3, PT, R40, RZ, PT ;  /* 0x000000ff2800720c */ /* 0x000fe20003f65070 */
[----:B------:R-:W1:Y:S03]  /*6c80*/  LDCU.64 UR4, c[0x0][0x358] ;  /* 0x00006b00ff0477ac */ /* 0x000e660008000a00 */
[----:B------:R-:W-:Y:S11]  /*6c90*/  ISETP.NE.AND.EX P3, PT, R41, RZ, PT, P3 ;  /* 0x000000ff2900720c */ /* 0x000ff60003f65330 */
[----:B------:R-:W-:Y:S02]  /*6ca0*/  @!UPT UIADD3 URZ, UPT, UPT, URZ, URZ, URZ ;  /* 0x000000fffffff290 */ /* 0x000fe4000fffe0ff */
[----:B------:R-:W2:Y:S01]  /*6cb0*/  @P3 LDC.64 R4, c[0x0][0x8a8] ;  /* 0x00022a00ff043b82 */ /* 0x000ea20000000a00 */
[----:B------:R-:W-:Y:S04]  /*6cc0*/  @P3 IMAD R0, R42, UR46, RZ ;  /* 0x0000002e2a003c24 */ /* 0x000fe8000f8e02ff */
[----:B--2---:R-:W-:Y:S05]  /*6cd0*/  @P3 IMAD.WIDE R4, R0, 0x4, R4 ;  /* 0x0000000400043825 */ /* 0x004fea00078e0204 */
[----:B-1---5:R1:W5:Y:S02]  /*6ce0*/  @P3 LDG.E R24, desc[UR4][R4.64] ;  /* 0x0000000404183981 */ /* 0x022364000c1e1900 */
[----:B-1----:R-:W2:Y:S02]  /*6cf0*/  @!P3 LDC R24, c[0x0][0x8a0] ;  /* 0x00022800ff18bb82 */ /* 0x002ea40000000800 */
.L_x_110:
[----:B-----5:R-:W-:Y:S01]  /*6d00*/  FSETP.NEU.AND P4, PT, R26, RZ, PT ;  /* 0x000000ff1a00720b */ /* 0x020fe20003f8d000 */
[----:B------:R-:W1:Y:S01]  /*6d10*/  LDCU.128 UR8, c[0x0][0xa80] ;  /* 0x00015000ff0877ac */ /* 0x000e620008000c00 */
[----:B------:R-:W-:Y:S01]  /*6d20*/  SEL R5, RZ, 0xffffffff, P2 ;  /* 0xffffffffff057807 */ /* 0x000fe20001000000 */
[----:B------:R-:W-:Y:S01]  /*6d30*/  IMAD.U32 R64, RZ, RZ, UR48 ;  /* 0x00000030ff407e24 */ /* 0x000fe2000f8e00ff */
[----:B------:R-:W-:Y:S01]  /*6d40*/  @P1 LOP3.LUT P2, RZ, R45, 0xff, RZ, 0xc0, !PT ;  /* 0x000000ff2dff1812 */ /* 0x000fe2000784c0ff */
[----:B------:R-:W-:Y:S01]  /*6d50*/  IMAD.SHL.U32 R66, R54, 0x2, RZ ;  /* 0x0000000236427824 */ /* 0x000fe200078e00ff */
[----:B------:R-:W-:Y:S01]  /*6d60*/  @P1 SEL R0, RZ, 0xffffffff, P4 ;  /* 0xffffffffff001807 */ /* 0x000fe20002000000 */
[----:B------:R-:W-:Y:S01]  /*6d70*/  IMAD.SHL.U32 R64, R64, 0x1000, RZ ;  /* 0x0000100040407824 */ /* 0x000fe200078e00ff */
[----:B------:R-:W-:Y:S01]  /*6d80*/  LEA R59, R22, UR45, 0x3 ;  /* 0x0000002d163b7c11 */ /* 0x000fe2000f8e18ff */
[----:B------:R-:W-:Y:S01]  /*6d90*/  ULOP3.LUT UR4, UR51, 0x1, URZ, 0x3c, !UPT ;  /* 0x0000000133047892 */ /* 0x000fe2000f8e3cff */
[----:B------:R-:W-:Y:S01]  /*6da0*/  @P0 SEL R0, R5, R0, !P2 ;  /* 0x0000000005000207 */ /* 0x000fe20005000000 */
[----:B------:R-:W-:Y:S01]  /*6db0*/  USHF.L.U32 UR12, UR44, 0x6, URZ ;  /* 0x000000062c0c7899 */ /* 0x000fe200080006ff */
[----:B------:R-:W-:Y:S01]  /*6dc0*/  R2UR UR6, R48 ;  /* 0x00000000300672ca */ /* 0x000fe200000e0000 */
[----:B------:R-:W-:Y:S01]  /*6dd0*/  BSSY B1, `(.L_x_111) ;  /* 0x0000049000017945 */ /* 0x000fe20003800000 */
[----:B------:R-:W-:Y:S01]  /*6de0*/  @P1 LOP3.LUT R0, R0, 0x1, RZ, 0xc0, !PT ;  /* 0x0000000100001812 */ /* 0x000fe200078ec0ff */
[----:B------:R-:W-:Y:S01]  /*6df0*/  IMAD.U32 R27, RZ, RZ, UR4 ;  /* 0x00000004ff1b7e24 */ /* 0x000fe2000f8e00ff */
[----:B------:R-:W-:Y:S01]  /*6e00*/  R2UR UR13, R47 ;  /* 0x000000002f0d72ca */ /* 0x000fe200000e0000 */
[----:B------:R-:W-:Y:S01]  /*6e10*/  IMAD.U32 R58, RZ, RZ, UR12 ;  /* 0x0000000cff3a7e24 */ /* 0x000fe2000f8e00ff */
[----:B------:R-:W-:Y:S01]  /*6e20*/  ISETP.NE.U32.OR P6, PT, R0, 0x1, !P1 ;  /* 0x000000010000780c */ /* 0x000fe20004fc5470 */
[----:B------:R-:W-:Y:S01]  /*6e30*/  IMAD.U32 R0, RZ, RZ, UR48 ;  /* 0x00000030ff007e24 */ /* 0x000fe2000f8e00ff */
[----:B-1----:R-:W-:Y:S01]  /*6e40*/  UIMAD.WIDE.U32 UR4, UR12, UR9, URZ ;  /* 0x000000090c0472a5 */ /* 0x002fe2000f8e00ff */
[----:B------:R-:W-:Y:S01]  /*6e50*/  PLOP3.LUT P3, PT, PT, PT, UP1, 0x80, 0x8 ;  /* 0x000000000008781c */ /* 0x000fe20003f6f018 */
[----:B------:R-:W-:Y:S01]  /*6e60*/  UISETP.NE.AND UP0, UPT, UR8, 0x1, UPT ;  /* 0x000000010800788c */ /* 0x000fe2000bf05270 */
[----:B------:R-:W-:Y:S01]  /*6e70*/  SEL R4, RZ, 0xffffffff, P4 ;  /* 0xffffffffff047807 */ /* 0x000fe20002000000 */
[----:B------:R-:W-:Y:S01]  /*6e80*/  IMAD.MOV.U32 R67, RZ, RZ, 0x1 ;  /* 0x00000001ff437424 */ /* 0x000fe200078e00ff */
[----:B------:R-:W-:Y:S01]  /*6e90*/  LEA R0, R0, UR45, 0x3 ;  /* 0x0000002d00007c11 */ /* 0x000fe2000f8e18ff */
[----:B------:R-:W-:Y:S01]  /*6ea0*/  IMAD.IADD R25, R23, 0x1, R2 ;  /* 0x0000000117197824 */ /* 0x000fe200078e0202 */
[----:B------:R-:W-:Y:S01]  /*6eb0*/  UMOV UR4, UR5 ;  /* 0x0000000500047c82 */ /* 0x000fe20008000000 */
[----:B------:R-:W-:Y:S01]  /*6ec0*/  LOP3.LUT P4, R60, R45, 0xff, RZ, 0xc0, !PT ;  /* 0x000000ff2d3c7812 */ /* 0x000fe2000788c0ff */
[----:B------:R-:W-:Y:S01]  /*6ed0*/  USHF.R.U32.HI UR4, URZ, UR10, UR4 ;  /* 0x0000000aff047299 */ /* 0x000fe20008011604 */
[----:B------:R-:W-:Y:S01]  /*6ee0*/  P2R R61, PR, RZ, 0x40 ;  /* 0x00000040ff3d7803 */ /* 0x000fe20000000000 */
[----:B------:R-:W-:Y:S01]  /*6ef0*/  IMAD.U32 R65, RZ, RZ, UR48 ;  /* 0x00000030ff417e24 */ /* 0x000fe2000f8e00ff */
[----:B------:R-:W-:Y:S01]  /*6f00*/  @P6 SHF.L.U32 R3, R27, 0x1f, RZ ;  /* 0x0000001f1b036819 */ /* 0x000fe200000006ff */
[----:B------:R-:W-:Y:S01]  /*6f10*/  USEL UR4, UR12, UR4, !UP0 ;  /* 0x000000040c047287 */ /* 0x000fe2000c000000 */
[----:B------:R-:W-:Y:S01]  /*6f20*/  @P3 SEL R4, R5, R4, !P4 ;  /* 0x0000000405043207 */ /* 0x000fe20006000000 */
[----:B------:R-:W-:Y:S01]  /*6f30*/  UISETP.NE.AND UP0, UPT, UR11, 0x1, UPT ;  /* 0x000000010b00788c */ /* 0x000fe2000bf05270 */
[----:B------:R1:W3:Y:S01]  /*6f40*/  @P6 SYNCS.PHASECHK.TRANS64.TRYWAIT P1, [R0+URZ+0x110], R3 ;  /* 0x00011003000065a7 */ /* 0x0002e200080211ff */
[----:B------:R-:W-:Y:S01]  /*6f50*/  UIMAD.WIDE.U32 UR6, UR4, UR6, URZ ;  /* 0x00000006040672a5 */ /* 0x000fe2000f8e00ff */
[----:B------:R-:W-:Y:S01]  /*6f60*/  LOP3.LUT R4, R4, 0x1, RZ, 0xc0, !PT ;  /* 0x0000000104047812 */ /* 0x000fe200078ec0ff */
[----:B------:R-:W-:Y:S01]  /*6f70*/  IMAD.U32 R57, RZ, RZ, UR4 ;  /* 0x00000004ff397e24 */ /* 0x000fe2000f8e00ff */
[----:B------:R-:W-:Y:S02]  /*6f80*/  CS2R R38, SRZ ;  /* 0x0000000000267805 */ /* 0x000fe4000001ff00 */
[----:B------:R-:W-:Y:S01]  /*6f90*/  PLOP3.LUT P2, PT, PT, PT, UP0, 0x80, 0x8 ;  /* 0x000000000008781c */ /* 0x000fe20003f4f008 */
[----:B------:R-:W-:Y:S01]  /*6fa0*/  IMAD R6, RZ, RZ, -UR4 ;  /* 0x80000004ff067e24 */ /* 0x000fe2000f8e02ff */
[----:B------:R-:W-:Y:S01]  /*6fb0*/  ISETP.NE.U32.AND P5, PT, R4, 0x1, PT ;  /* 0x000000010400780c */ /* 0x000fe20003fa5070 */
[----:B------:R-:W-:Y:S01]  /*6fc0*/  UMOV UR5, UR7 ;  /* 0x0000000700057c82 */ /* 0x000fe20008000000 */
[----:B------:R-:W-:Y:S01]  /*6fd0*/  IMAD.U32 R56, RZ, RZ, UR4 ;  /* 0x00000004ff387e24 */ /* 0x000fe2000f8e00ff */
[----:B------:R-:W-:Y:S01]  /*6fe0*/  USHF.R.U32.HI UR5, URZ, UR13, UR5 ;  /* 0x0000000dff057299 */ /* 0x000fe20008011605 */
[----:B------:R-:W-:Y:S01]  /*6ff0*/  IMAD R58, R6, UR8, R58 ;  /* 0x00000008063a7c24 */ /* 0x000fe2000f8e023a */
[----:B------:R-:W-:Y:S02]  /*7000*/  P2R R68, PR, RZ, 0x20 ;  /* 0x00000020ff447803 */ /* 0x000fe40000000000 */
[----:B------:R-:W-:Y:S02]  /*7010*/  CS2R R36, SRZ ;  /* 0x0000000000247805 */ /* 0x000fe4000001ff00 */
[----:B------:R-:W-:Y:S02]  /*7020*/  CS2R R30, SRZ ;  /* 0x00000000001e7805 */ /* 0x000fe4000001ff00 */
[----:B------:R-:W-:Y:S02]  /*7030*/  CS2R R28, SRZ ;  /* 0x00000000001c7805 */ /* 0x000fe4000001ff00 */
[----:B------:R-:W-:Y:S02]  /*7040*/  SEL R57, R57, UR5, !P2 ;  /* 0x0000000539397c07 */ /* 0x000fe4000d000000 */
[----:B------:R-:W-:Y:S03]  /*7050*/  IADD3 R63, PT, PT, R64, UR45, R66 ;  /* 0x0000002d403f7c10 */ /* 0x000fe6000fffe042 */
[----:B------:R-:W-:Y:S01]  /*7060*/  IMAD.MOV R5, RZ, RZ, -R57 ;  /* 0x000000ffff057224 */ /* 0x000fe200078e0a39 */
[----:B-1----:R-:W-:Y:S03]  /*7070*/  SHF.L.U32 R3, R53, 0x1f, RZ ;  /* 0x0000001f35037819 */ /* 0x002fe600000006ff */
[----:B------:R-:W-:Y:S01]  /*7080*/  IMAD R56, R5, UR11, R56 ;  /* 0x0000000b05387c24 */ /* 0x000fe2000f8e0238 */
[----:B------:R1:W4:Y:S01]  /*7090*/  SYNCS.PHASECHK.TRANS64.TRYWAIT P0, [R59+URZ+0x160], R3 ;  /* 0x000160033b0075a7 */ /* 0x00032200080011ff */
[----:B---3--:R-:W-:Y:S01]  /*70a0*/  @P6 SEL R67, RZ, 0x1, !P1 ;  /* 0x00000001ff436807 */ /* 0x008fe20004800000 */
[----:B-1----:R-:W-:Y:S06]  /*70b0*/  @!P6 BRA `(.L_x_112) ;  /* 0x000000000068e947 */ /* 0x002fec0003800000 */
[----:B------:R-:W-:Y:S01]  /*70c0*/  LOP3.LUT P6, RZ, R44, 0x40, RZ, 0xc0, !PT ;  /* 0x000000402cff7812 */ /* 0x000fe200078cc0ff */
[----:B------:R-:W-:Y:S01]  /*70d0*/  VIADD R2, R63, 0x200 ;  /* 0x000002003f027836 */ /* 0x000fe20000000000 */
[----:B------:R-:W-:Y:S01]  /*70e0*/  ISETP.NE.AND P2, PT, R67, RZ, PT ;  /* 0x000000ff4300720c */ /* 0x000fe20003f45270 */
[----:B------:R-:W-:Y:S01]  /*70f0*/  BSSY B0, `(.L_x_113) ;  /* 0x000000d000007945 */ /* 0x000fe20003800000 */
[----:B------:R-:W-:Y:S01]  /*7100*/  PLOP3.LUT P1, PT, PT, PT, PT, 0x8, 0x80 ;  /* 0x000000000080781c */ /* 0x000fe20003f2e170 */
[----:B------:R-:W-:Y:S01]  /*7110*/  @P5 VIADD R4, R63, 0x210 ;  /* 0x000002103f045836 */ /* 0x000fe20000000000 */
[----:B------:R-:W-:Y:S02]  /*7120*/  @P5 PLOP3.LUT P1, PT, P6, PT, PT, 0x80, 0x8 ;  /* 0x000000000008581c */ /* 0x000fe4000372f070 */
[----:B------:R-:W-:Y:S02]  /*7130*/  CS2R R38, SRZ ;  /* 0x0000000000267805 */ /* 0x000fe4000001ff00 */
[----:B------:R-:W-:Y:S02]  /*7140*/  CS2R R36, SRZ ;  /* 0x0000000000247805 */ /* 0x000fe4000001ff00 */
[----:B------:R-:W-:Y:S02]  /*7150*/  CS2R R30, SRZ ;  /* 0x00000000001e7805 */ /* 0x000fe4000001ff00 */
[----:B------:R-:W-:Y:S05]  /*7160*/  CS2R R28, SRZ ;  /* 0x00000000001c7805 */ /* 0x000fea000001ff00 */
[----:B------:R-:W-:Y:S01]  /*7170*/  @P1 VIADD R4, R2, 0xfffffff0 ;  /* 0xfffffff002041836 */ /* 0x000fe20000000000 */
[----:B------:R-:W-:Y:S06]  /*7180*/  @P2 BRA `(.L_x_114) ;  /* 0x00000000000c2947 */ /* 0x000fec0003800000 */
[----:B------:R-:W-:Y:S04]  /*7190*/  SHF.L.U32 R2, R27, 0x1f, RZ ;  /* 0x0000001f1b027819 */ /* 0x000fe800000006ff */
[----:B------:R-:W1:Y:S02]  /*71a0*/  SYNCS.PHASECHK.TRANS64.TRYWAIT P1, [R0+URZ+0x110], R2 ;  /* 0x00011002000075a7 */ /* 0x000e6400080211ff */
[----:B-1----:R-:W-:Y:S05]  /*71b0*/  @!P1 BRA `(.L_x_115) ;  /* 0x0000002000e49947 */ /* 0x002fea0003800000 */
.L_x_114:
[----:B------:R-:W-:Y:S05]  /*71c0*/  BSYNC B0 ;  /* 0x0000000000007941 */ /* 0x000fea0003800000 */
.L_x_113:
[----:B------:R-:W-:Y:S01]  /*71d0*/  UIADD3 UR4, UPT, UPT, UR48, 0x1, URZ ;  /* 0x0000000130047890 */ /* 0x000fe2000fffe0ff */
[----:B------:R-:W-:Y:S03]  /*71e0*/  ISETP.NE.AND P1, PT, R68, RZ, PT ;  /* 0x000000ff4400720c */ /* 0x000fe60003f25270 */
[----:B------:R-:W-:Y:S04]  /*71f0*/  UISETP.NE.AND UP0, UPT, UR4, 0x3, UPT ;  /* 0x000000030400788c */ /* 0x000fe8000bf05270 */
[----:B------:R-:W-:Y:S02]  /*7200*/  USEL UR5, URZ, 0x1, UP0 ;  /* 0x00000001ff057887 */ /* 0x000fe40008000000 */
[----:B------:R-:W-:Y:S04]  /*7210*/  USEL UR4, UR4, URZ, UP0 ;  /* 0x000000ff04047287 */ /* 0x000fe80008000000 */
[----:B------:R3:W1:Y:S01]  /*7220*/  @P1 LDS.128 R36, [R4] ;  /* 0x0000000004241984 */ /* 0x0006620000000c00 */
[----:B------:R-:W-:Y:S01]  /*7230*/  LOP3.LUT R27, R27, UR5, RZ, 0x3c, !PT ;  /* 0x000000051b1b7c12 */ /* 0x000fe2000f8e3cff */
[----:B------:R-:W-:Y:S02]  /*7240*/  IMAD.U32 R65, RZ, RZ, UR4 ;  /* 0x00000004ff417e24 */ /* 0x000fe4000f8e00ff */
[----:B------:R3:W1:Y:S04]  /*7250*/  @P1 LDS.128 R28, [R63+0x200] ;  /* 0x000200003f1c1984 */ /* 0x0006680000000c00 */
.L_x_112:
[----:B------:R-:W-:Y:S05]  /*7260*/  BSYNC B1 ;  /* 0x0000000000017941 */ /* 0x000fea0003800000 */
.L_x_111:
[----:B-1----:R-:W-:Y:S04]  /*7270*/  SHF.R.U32.HI R0, RZ, 0x15, R25 ;  /* 0x00000015ff007819 */ /* 0x002fe80000011619 */
[----:B------:R-:W-:Y:S01]  /*7280*/  LOP3.LUT P1, RZ, R0, 0x3, R46, 0x48, !PT ;  /* 0x0000000300ff7812 */ /* 0x000fe2000782482e */
[----:B------:R-:W-:Y:S01]  /*7290*/  @!UPT UIADD3 URZ, UPT, UPT, URZ, URZ, URZ ;  /* 0x000000fffffff290 */ /* 0x000fe2000fffe0ff */
[----:B----4-:R-:W-:Y:S11]  /*72a0*/  @P0 BRA `(.L_x_116) ;  /* 0x0000000000080947 */ /* 0x010ff60003800000 */
[----:B------:R-:W1:Y:S02]  /*72b0*/  SYNCS.PHASECHK.TRANS64.TRYWAIT P0, [R59+URZ+0x160], R3 ;  /* 0x000160033b0075a7 */ /* 0x000e6400080011ff */
[----:B-1----:R-:W-:Y:S05]  /*72c0*/  @!P0 BRA `(.L_x_117) ;  /* 0x0000002000b48947 */ /* 0x002fea0003800000 */
.L_x_116:
[----:B------:R-:W-:Y:S05]  /*72d0*/  @!P1 BRA `(.L_x_118) ;  /* 0x0000000000409947 */ /* 0x000fea0003800000 */
[----:B------:R-:W4:Y:S01]  /*72e0*/  LDCU.64 UR8, c[0x4][0x70] ;  /* 0x01000e00ff0877ac */ /* 0x000f220008000a00 */
[----:B-1----:R-:W-:Y:S01]  /*72f0*/  MOV R3, 0x0 ;  /* 0x0000000000037802 */ /* 0x002fe20000000f00 */
[----:B------:R-:W-:Y:S02]  /*7300*/  HFMA2 R12, -RZ, RZ, 0, 5.9604644775390625e-08 ;  /* 0x00000001ff0c7431 */ /* 0x000fe400000001ff */
[----:B------:R-:W-:Y:S02]  /*7310*/  IMAD.MOV.U32 R8, RZ, RZ, 0x192 ;  /* 0x00000192ff087424 */ /* 0x000fe400078e00ff */
[----:B------:R-:W-:Y:S01]  /*7320*/  IMAD.MOV.U32 R13, RZ, RZ, RZ ;  /* 0x000000ffff0d7224 */ /* 0x000fe200078e00ff */
[----:B------:R-:W1:Y:S01]  /*7330*/  LDCU.64 UR6, c[0x4][0x78] ;  /* 0x01000f00ff0677ac */ /* 0x000e620008000a00 */
[----:B------:R-:W2:Y:S01]  /*7340*/  LDC.64 R2, c[0x4][R3] ;  /* 0x0100000003027b82 */ /* 0x000ea20000000a00 */
[----:B------:R-:W5:Y:S01]  /*7350*/  LDCU.64 UR4, c[0x4][0x10] ;  /* 0x01000200ff0477ac */ /* 0x000f620008000a00 */
[----:B----4-:R-:W-:Y:S01]  /*7360*/  MOV R5, UR9 ;  /* 0x0000000900057c02 */ /* 0x010fe20008000f00 */
[----:B---3--:R-:W-:Y:S01]  /*7370*/  IMAD.U32 R4, RZ, RZ, UR8 ;  /* 0x00000008ff047e24 */ /* 0x008fe2000f8e00ff */
[----:B-1----:R-:W-:Y:S01]  /*7380*/  MOV R7, UR7 ;  /* 0x0000000700077c02 */ /* 0x002fe20008000f00 */
[----:B------:R-:W-:Y:S01]  /*7390*/  IMAD.U32 R6, RZ, RZ, UR6 ;  /* 0x00000006ff067e24 */ /* 0x000fe2000f8e00ff */
[----:B-----5:R-:W-:Y:S01]  /*73a0*/  MOV R11, UR5 ;  /* 0x00000005000b7c02 */ /* 0x020fe20008000f00 */
[----:B------:R-:W-:Y:S02]  /*73b0*/  IMAD.U32 R10, RZ, RZ, UR4 ;  /* 0x00000004ff0a7e24 */ /* 0x000fe4000f8e00ff */
[----:B------:R-:W-:Y:S07]  /*73c0*/  LEPC R20, `(.L_x_118) ;  /* 0x000000001014794e */ /* 0x000fee0000000000 */
[----:B--2---:R-:W-:Y:S05]  /*73d0*/  CALL.ABS.NOINC R2 ;  /* 0x0000000002007343 */ /* 0x004fea0003c00000 */
.L_x_118:
[----:B------:R-:W-:Y:S05]  /*73e0*/  WARPSYNC.ALL ;  /* 0x0000000000007948 */ /* 0x000fea0003800000 */
[----:B------:R-:W-:Y:S01]  /*73f0*/  R2UR UR4, R25 ;  /* 0x00000000190472ca */ /* 0x000fe200000e0000 */
[--C-:B-1----:R-:W-:Y:S01]  /*7400*/  HADD2.F32 R3, -RZ, R28.reuse.H0_H0 ;  /* 0x2000001cff037230 */ /* 0x102fe20000004100 */
[----:B------:R-:W-:Y:S01]  /*7410*/  MOV R62, 0x10 ;  /* 0x00000010003e7802 */ /* 0x000fe20000000f00 */
[--C-:B------:R-:W-:Y:S01]  /*7420*/  HADD2.F32 R20, -RZ, R29.reuse.H0_H0 ;  /* 0x2000001dff147230 */ /* 0x100fe20000004100 */
[----:B------:R-:W-:Y:S01]  /*7430*/  LOP3.LUT P6, RZ, R44, 0x40, RZ, 0xc0, !PT ;  /* 0x000000402cff7812 */ /* 0x000fe200078cc0ff */
[----:B------:R-:W-:Y:S01]  /*7440*/  BSSY.RECONVERGENT B0, `(.L_x_119) ;  /* 0x0000056000007945 */ /* 0x000fe20003800200 */
[----:B------:R-:W-:Y:S02]  /*7450*/  ISETP.NE.AND P0, PT, R55, RZ, PT ;  /* 0x000000ff3700720c */ /* 0x000fe40003f05270 */
[----:B------:R-:W-:Y:S05]  /*7460*/  SEL R62, R62, 0xfffffff0, !P6 ;  /* 0xfffffff03e3e7807 */ /* 0x000fea0007000000 */
[----:B---3--:R-:W2:Y:S02]  /*7470*/  LDTM.x16 R4, tmem[UR4] ;  /* 0x00000004000479ee */ /* 0x008ea40008240000 */
[C---:B--2---:R-:W-:Y:S01]  /*7480*/  FMUL R0, R24.reuse, R4 ;  /* 0x0000000418007220 */ /* 0x044fe20000400000 */
[----:B------:R-:W-:Y:S02]  /*7490*/  HADD2.F32 R4, -RZ, R28.H1_H1 ;  /* 0x3000001cff047230 */ /* 0x000fe40000004100 */
[C---:B------:R-:W-:Y:S01]  /*74a0*/  FMUL R2, R24.reuse, R5 ;  /* 0x0000000518027220 */ /* 0x040fe20000400000 */
[----:B------:R-:W-:Y:S01]  /*74b0*/  FMUL R5, R24, R9 ;  /* 0x0000000918057220 */ /* 0x000fe20000400000 */
[----:B------:R-:W-:Y:S01]  /*74c0*/  FFMA R0, R26, R3, R0 ;  /* 0x000000031a007223 */ /* 0x000fe20000000000 */
[----:B------:R-:W-:Y:S01]  /*74d0*/  FMUL R9, R24, R13 ;  /* 0x0000000d18097220 */ /* 0x000fe20000400000 */
[----:B------:R-:W-:Y:S01]  /*74e0*/  FFMA R2, R26, R4, R2 ;  /* 0x000000041a027223 */ /* 0x000fe20000000002 */
[C---:B------:R-:W-:Y:S01]  /*74f0*/  FMUL R4, R24.reuse, R8 ;  /* 0x0000000818047220 */ /* 0x040fe20000400000 */
[C---:B------:R-:W-:Y:S01]  /*7500*/  FMUL R8, R24.reuse, R12 ;  /* 0x0000000c18087220 */ /* 0x040fe20000400000 */
[C---:B------:R-:W-:Y:S01]  /*7510*/  FMUL R12, R24.reuse, R16 ;  /* 0x00000010180c7220 */ /* 0x040fe20000400000 */
[C---:B------:R-:W-:Y:S01]  /*7520*/  FMUL R3, R24.reuse, R6 ;  /* 0x0000000618037220 */ /* 0x040fe20000400000 */
[----:B------:R-:W-:Y:S01]  /*7530*/  FMUL R13, R24, R17 ;  /* 0x00000011180d7220 */ /* 0x000fe20000400000 */
[----:B------:R-:W-:Y:S01]  /*7540*/  HADD2.F32 R16, -RZ, R29.H1_H1 ;  /* 0x3000001dff107230 */ /* 0x000fe20000004100 */
[----:B------:R-:W-:Y:S01]  /*7550*/  F2FP.F16.F32.PACK_AB R32, R2, R0 ;  /* 0x000000000220723e */ /* 0x000fe200000000ff */
[----:B------:R-:W-:Y:S01]  /*7560*/  FMUL R7, R24, R7 ;  /* 0x0000000718077220 */ /* 0x000fe20000400000 */
[--C-:B------:R-:W-:Y:S02]  /*7570*/  HADD2.F32 R17, -RZ, R30.reuse.H0_H0 ;  /* 0x2000001eff117230 */ /* 0x100fe40000004100 */
[C---:B------:R-:W-:Y:S01]  /*7580*/  FFMA R3, R26.reuse, R20, R3 ;  /* 0x000000141a037223 */ /* 0x040fe20000000003 */
[----:B------:R-:W-:Y:S02]  /*7590*/  HADD2.F32 R0, -RZ, R30.H1_H1 ;  /* 0x3000001eff007230 */ /* 0x000fe40000004100 */
[C---:B------:R-:W-:Y:S01]  /*75a0*/  FFMA R7, R26.reuse, R16, R7 ;  /* 0x000000101a077223 */ /* 0x040fe20000000007 */
[--C-:B------:R-:W-:Y:S02]  /*75b0*/  HADD2.F32 R2, -RZ, R31.reuse.H0_H0 ;  /* 0x2000001fff027230 */ /* 0x100fe40000004100 */
[----:B------:R-:W-:Y:S01]  /*75c0*/  FFMA R4, R26, R17, R4 ;  /* 0x000000111a047223 */ /* 0x000fe20000000004 */
[----:B------:R-:W-:Y:S01]  /*75d0*/  FMUL R6, R24, R10 ;  /* 0x0000000a18067220 */ /* 0x000fe20000400000 */
[----:B------:R-:W-:Y:S01]  /*75e0*/  FFMA R5, R26, R0, R5 ;  /* 0x000000001a057223 */ /* 0x000fe20000000005 */
[----:B------:R-:W-:Y:S02]  /*75f0*/  HADD2.F32 R16, -RZ, R31.H1_H1 ;  /* 0x3000001fff107230 */ /* 0x000fe40000004100 */
[----:B------:R-:W-:Y:S01]  /*7600*/  FMUL R11, R24, R11 ;  /* 0x0000000b180b7220 */ /* 0x000fe20000400000 */
[--C-:B------:R-:W-:Y:S02]  /*7610*/  HADD2.F32 R0, -RZ, R36.reuse.H0_H0 ;  /* 0x20000024ff007230 */ /* 0x100fe40000004100 */
[C---:B------:R-:W-:Y:S01]  /*7620*/  FFMA R6, R26.reuse, R2, R6 ;  /* 0x000000021a067223 */ /* 0x040fe20000000006 */
[----:B------:R-:W-:Y:S01]  /*7630*/  F2FP.F16.F32.PACK_AB R33, R7, R3 ;  /* 0x000000030721723e */ /* 0x000fe200000000ff */
[C---:B------:R-:W-:Y:S01]  /*7640*/  FFMA R11, R26.reuse, R16, R11 ;  /* 0x000000101a0b7223 */ /* 0x040fe2000000000b */
[----:B------:R-:W-:Y:S02]  /*7650*/  HADD2.F32 R2, -RZ, R36.H1_H1 ;  /* 0x30000024ff027230 */ /* 0x000fe40000004100 */
[----:B------:R-:W-:Y:S01]  /*7660*/  FFMA R8, R26, R0, R8 ;  /* 0x000000001a087223 */ /* 0x000fe20000000008 */
[--C-:B------:R-:W-:Y:S02]  /*7670*/  HADD2.F32 R3, -RZ, R37.reuse.H0_H0 ;  /* 0x20000025ff037230 */ /* 0x100fe40000004100 */
[C---:B------:R-:W-:Y:S01]  /*7680*/  FMUL R10, R24.reuse, R14 ;  /* 0x0000000e180a7220 */ /* 0x040fe20000400000 */
[----:B------:R-:W-:Y:S02]  /*7690*/  HADD2.F32 R0, -RZ, R37.H1_H1 ;  /* 0x30000025ff007230 */ /* 0x000fe40000004100 */
[----:B------:R-:W-:Y:S01]  /*76a0*/  FMUL R15, R24, R15 ;  /* 0x0000000f180f7220 */ /* 0x000fe20000400000 */
[C---:B------:R-:W-:Y:S01]  /*76b0*/  FFMA R9, R26.reuse, R2, R9 ;  /* 0x000000021a097223 */ /* 0x040fe20000000009 */
[C---:B------:R-:W-:Y:S01]  /*76c0*/  FFMA R10, R26.reuse, R3, R10 ;  /* 0x000000031a0a7223 */ /* 0x040fe2000000000a */
[--C-:B------:R-:W-:Y:S02]  /*76d0*/  HADD2.F32 R2, -RZ, R38.reuse.H0_H0 ;  /* 0x20000026ff027230 */ /* 0x100fe40000004100 */
[----:B------:R-:W-:Y:S01]  /*76e0*/  FFMA R15, R26, R0, R15 ;  /* 0x000000001a0f7223 */ /* 0x000fe2000000000f */
[----:B------:R-:W-:Y:S01]  /*76f0*/  HADD2.F32 R3, -RZ, R38.H1_H1 ;  /* 0x30000026ff037230 */ /* 0x000fe20000004100 */
[----:B------:R-:W-:Y:S01]  /*7700*/  F2FP.F16.F32.PACK_AB R34, R5, R4 ;  /* 0x000000040522723e */ /* 0x000fe200000000ff */
[--C-:B------:R-:W-:Y:S02]  /*7710*/  HADD2.F32 R0, -RZ, R39.reuse.H0_H0 ;  /* 0x20000027ff007230 */ /* 0x100fe40000004100 */
[C---:B------:R-:W-:Y:S01]  /*7720*/  FMUL R14, R24.reuse, R18 ;  /* 0x00000012180e7220 */ /* 0x040fe20000400000 */
[----:B------:R-:W-:Y:S02]  /*7730*/  HADD2.F32 R4, -RZ, R39.H1_H1 ;  /* 0x30000027ff047230 */ /* 0x000fe40000004100 */
[----:B------:R-:W-:Y:S01]  /*7740*/  FMUL R19, R24, R19 ;  /* 0x0000001318137220 */ /* 0x000fe20000400000 */
[----:B------:R-:W-:Y:S01]  /*7750*/  F2FP.F16.F32.PACK_AB R35, R11, R6 ;  /* 0x000000060b23723e */ /* 0x000fe200000000ff */
[C---:B------:R-:W-:Y:S01]  /*7760*/  FFMA R12, R26.reuse, R2, R12 ;  /* 0x000000021a0c7223 */ /* 0x040fe2000000000c */
[C---:B------:R-:W-:Y:S01]  /*7770*/  FFMA R13, R26.reuse, R3, R13 ;  /* 0x000000031a0d7223 */ /* 0x040fe2000000000d */
[C---:B------:R-:W-:Y:S01]  /*7780*/  FFMA R14, R26.reuse, R0, R14 ;  /* 0x000000001a0e7223 */ /* 0x040fe2000000000e */
[----:B------:R-:W-:Y:S01]  /*7790*/  FFMA R19, R26, R4, R19 ;  /* 0x000000041a137223 */ /* 0x000fe20000000013 */
[----:B------:R1:W-:Y:S01]  /*77a0*/  STS.128 [R63+0x200], R32 ;  /* 0x000200203f007388 */ /* 0x0003e20000000c00 */
[----:B------:R-:W-:Y:S02]  /*77b0*/  F2FP.F16.F32.PACK_AB R8, R9, R8 ;  /* 0x000000080908723e */ /* 0x000fe400000000ff */
[----:B------:R-:W-:Y:S02]  /*77c0*/  F2FP.F16.F32.PACK_AB R9, R15, R10 ;  /* 0x0000000a0f09723e */ /* 0x000fe400000000ff */
[----:B------:R-:W-:Y:S02]  /*77d0*/  F2FP.F16.F32.PACK_AB R10, R13, R12 ;  /* 0x0000000c0d0a723e */ /* 0x000fe400000000ff */
[----:B------:R-:W-:Y:S02]  /*77e0*/  F2FP.F16.F32.PACK_AB R11, R19, R14 ;  /* 0x0000000e130b723e */ /* 0x000fe400000000ff */
[----:B------:R-:W-:Y:S05]  /*77f0*/  IADD3 R0, PT, PT, R63, R62, RZ ;  /* 0x0000003e3f007210 */ /* 0x000fea0007ffe0ff */
[----:B------:R1:W-:Y:S01]  /*7800*/  STS.128 [R0+0x200], R8 ;  /* 0x0002000800007388 */ /* 0x0003e20000000c00 */
[----:B------:R-:W-:Y:S01]  /*7810*/  @!PT LDS RZ, [RZ] ;  /* 0x00000000fffff984 */ /* 0x000fe20000000800 */
[----:B------:R-:W-:Y:S01]  /*7820*/  @!PT LDS RZ, [RZ] ;  /* 0x00000000fffff984 */ /* 0x000fe20000000800 */
[----:B------:R-:W-:Y:S01]  /*7830*/  @!PT LDS RZ, [RZ] ;  /* 0x00000000fffff984 */ /* 0x000fe20000000800 */
[----:B------:R-:W-:Y:S01]  /*7840*/  @!PT LDS RZ, [RZ] ;  /* 0x00000000fffff984 */ /* 0x000fe20000000800 */
[----:B------:R2:W-:Y:S07]  /*7850*/  MEMBAR.ALL.CTA ;  /* 0x0000000000007992 */ /* 0x0005ee0000008000 */
[----:B--2---:R-:W2:Y:S02]  /*7860*/  FENCE.VIEW.ASYNC.S ;  /* 0x00000000000073c6 */ /* 0x004ea40000000000 */
[----:B--2---:R-:W-:Y:S06]  /*7870*/  BAR.SYNC.DEFER_BLOCKING 0x1, 0x80 ;  /* 0x0042000000007b1d */ /* 0x004fec0000010000 */
[----:B------:R-:W-:Y:S05]  /*7880*/  @P0 BRA `(.L_x_120) ;  /* 0x0000000000440947 */ /* 0x000fea0003800000 */
[----:B------:R-:W2:Y:S01]  /*7890*/  LDCU.64 UR14, c[0x0][0x348] ;  /* 0x00006900ff0e77ac */ /* 0x000ea20008000a00 */
[----:B------:R-:W-:Y:S02]  /*78a0*/  R2UR UR6, R64 ;  /* 0x00000000400672ca */ /* 0x000fe400000e0000 */
[----:B------:R-:W-:Y:S01]  /*78b0*/  R2UR UR10, R58 ;  /* 0x000000003a0a72ca */ /* 0x000fe200000e0000 */
[----:B------:R-:W-:Y:S01]  /*78c0*/  UMOV UR9, UR47 ;  /* 0x0000002f00097c82 */ /* 0x000fe20008000000 */
[----:B------:R-:W-:Y:S01]  /*78d0*/  R2UR UR11, R56 ;  /* 0x00000000380b72ca */ /* 0x000fe200000e0000 */
[----:B------:R-:W-:Y:S01]  /*78e0*/  UIADD3 UR7, UPT, UPT, UR47, 0x20, URZ ;  /* 0x000000202f077890 */ /* 0x000fe2000fffe0ff */
[----:B------:R-:W-:Y:S07]  /*78f0*/  R2UR UR12, R57 ;  /* 0x00000000390c72ca */ /* 0x000fee00000e0000 */
[----:B------:R-:W-:Y:S02]  /*7900*/  UIADD3 UR6, UPT, UPT, UR45, UR6, URZ ;  /* 0x000000062d067290 */ /* 0x000fe4000fffe0ff */
[----:B--2---:R-:W-:Y:S02]  /*7910*/  UIADD3 UR4, UP0, UPT, UR14, 0x680, URZ ;  /* 0x000006800e047890 */ /* 0x004fe4000ff1e0ff */
[----:B------:R-:W-:Y:S02]  /*7920*/  UIADD3 UR8, UPT, UPT, UR6, 0x200, URZ ;  /* 0x0000020006087890 */ /* 0x000fe4000fffe0ff */
[----:B------:R-:W-:Y:S02]  /*7930*/  UIADD3.X UR5, UPT, UPT, URZ, UR15, URZ, UP0, !UPT ;  /* 0x0000000fff057290 */ /* 0x000fe400087fe4ff */
[----:B------:R-:W-:Y:S07]  /*7940*/  UIADD3 UR6, UPT, UPT, UR6, 0xa00, URZ ;  /* 0x00000a0006067890 */ /* 0x000fee000fffe0ff */
[----:B------:R2:W-:Y:S02]  /*7950*/  UTMASTG.4D.IM2COL [UR8], [UR4] ;  /* 0x00000008040073b5 */ /* 0x0005e40008058000 */
[----:B--2---:R-:W-:Y:S01]  /*7960*/  UMOV UR8, UR6 ;  /* 0x0000000600087c82 */ /* 0x004fe20008000000 */
[----:B------:R-:W-:Y:S02]  /*7970*/  UMOV UR9, UR7 ;  /* 0x0000000700097c82 */ /* 0x000fe40008000000 */
[----:B------:R2:W-:Y:S02]  /*7980*/  UTMASTG.4D.IM2COL [UR8], [UR4] ;  /* 0x00000008040073b5 */ /* 0x0005e40008058000 */
[----:B--2---:R0:W-:Y:S02]  /*7990*/  UTMACMDFLUSH ;  /* 0x00000000000079b7 */ /* 0x0041e40000000000 */
.L_x_120:
[----:B------:R-:W-:Y:S05]  /*79a0*/  BSYNC.RECONVERGENT B0 ;  /* 0x0000000000007941 */ /* 0x000fea0003800200 */
.L_x_119:
[----:B------:R-:W-:Y:S01]  /*79b0*/  UIADD3 UR46, UPT, UPT, UR48, 0x1, URZ ;  /* 0x00000001302e7890 */ /* 0x000fe2000fffe0ff */
[----:B------:R-:W-:Y:S03]  /*79c0*/  BSSY.RECONVERGENT B0, `(.L_x_121) ;  /* 0x0000005000007945 */ /* 0x000fe60003800200 */
[----:B------:R-:W-:Y:S04]  /*79d0*/  UISETP.NE.AND UP0, UPT, UR46, 0x3, UPT ;  /* 0x000000032e00788c */ /* 0x000fe8000bf05270 */
[----:B------:R-:W-:Y:S01]  /*79e0*/  USEL UR44, UR46, URZ, UP0 ;  /* 0x000000ff2e2c7287 */ /* 0x000fe20008000000 */
[----:B------:R-:W-:Y:S11]  /*79f0*/  @P0 BRA `(.L_x_122) ;  /* 0x0000000000040947 */ /* 0x000ff60003800000 */
[----:B------:R-:W-:Y:S04]  /*7a00*/  DEPBAR.LE SB0, 0x1 ;  /* 0x000080400000791a */ /* 0x000fe80000000000 */
.L_x_122:
[----:B------:R-:W-:Y:S05]  /*7a10*/  BSYNC.RECONVERGENT B0 ;  /* 0x0000000000007941 */ /* 0x000fea0003800200 */
.L_x_121:
[----:B------:R-:W-:Y:S01]  /*7a20*/  BAR.SYNC.DEFER_BLOCKING 0x1, 0x80 ;  /* 0x0042000000007b1d */ /* 0x000fe20000010000 */
[----:B------:R-:W-:Y:S01]  /*7a30*/  ISETP.NE.AND P1, PT, R61, RZ, PT ;  /* 0x000000ff3d00720c */ /* 0x000fe20003f25270 */
[----:B------:R-:W-:Y:S01]  /*7a40*/  UISETP.NE.AND UP0, UPT, UR50, URZ, UPT ;  /* 0x000000ff3200728c */ /* 0x000fe2000bf05270 */
[----:B------:R-:W-:Y:S11]  /*7a50*/  LEA R3, R65, UR45, 0x3 ;  /* 0x0000002d41037c11 */ /* 0x000ff6000f8e18ff */
[----:B------:R-:W-:Y:S01]  /*7a60*/  @P1 SHF.L.U32 R4, R27, 0x1f, RZ ;  /* 0x0000001f1b041819 */ /* 0x000fe200000006ff */
[----:B------:R-:W-:Y:S06]  /*7a70*/  BRA.U !UP0, `(.L_x_123) ;  /* 0x0000000108247547 */ /* 0x000fec000b800000 */
[----:B-1----:R-:W1:Y:S01]  /*7a80*/  S2R R0, SR_CgaCtaId ;  /* 0x0000000000007919 */ /* 0x002e620000008800 */
[----:B------:R-:W-:Y:S01]  /*7a90*/  IMAD.U32 R2, RZ, RZ, UR49 ;  /* 0x00000031ff027e24 */ /* 0x000fe2000f8e00ff */
[----:B------:R-:W-:Y:S04]  /*7aa0*/  UIADD3 UR4, UPT, UPT, UR49, 0x1, URZ ;  /* 0x0000000131047890 */ /* 0x000fe8000fffe0ff */
[----:B------:R-:W-:Y:S01]  /*7ab0*/  @P1 LEA R2, R2, UR45, 0x3 ;  /* 0x0000002d02021c11 */ /* 0x000fe2000f8e18ff */
[----:B------:R-:W-:Y:S04]  /*7ac0*/  UISETP.NE.AND UP0, UPT, UR4, 0x3, UPT ;  /* 0x000000030400788c */ /* 0x000fe8000bf05270 */
[----:B------:R-:W-:Y:S01]  /*7ad0*/  @P1 VIADD R2, R2, 0x128 ;  /* 0x0000012802021836 */ /* 0x000fe20000000000 */
[----:B------:R-:W-:Y:S04]  /*7ae0*/  USEL UR49, UR4, URZ, UP0 ;  /* 0x000000ff04317287 */ /* 0x000fe80008000000 */
[----:B-1----:R-:W-:Y:S04]  /*7af0*/  @P1 PRMT R0, R0, 0x654, R2 ;  /* 0x0000065400001816 */ /* 0x002fe80000000002 */
[----:B------:R2:W-:Y:S04]  /*7b00*/  @P1 SYNCS.ARRIVE.TRANS64.RED.A1T0 RZ, [R0+URZ], RZ ;  /* 0x000000ff00ff19a7 */ /* 0x0005e800081004ff */
.L_x_123:
[----:B------:R-:W3:Y:S01]  /*7b10*/  @P1 SYNCS.PHASECHK.TRANS64.TRYWAIT P0, [R3+URZ+0x110], R4 ;  /* 0x00011004030015a7 */ /* 0x000ee200080011ff */
[----:B------:R-:W-:Y:S01]  /*7b20*/  BSSY B1, `(.L_x_124) ;  /* 0x0000012000017945 */ /* 0x000fe20003800000 */
[----:B---3--:R-:W-:Y:S03]  /*7b30*/  @P1 SEL R67, RZ, 0x1, !P0 ;  /* 0x00000001ff431807 */ /* 0x008fe60004000000 */
[----:B------:R-:W-:Y:S05]  /*7b40*/  @!P1 BRA `(.L_x_125) ;  /* 0x00000000003c9947 */ /* 0x000fea0003800000 */
[----:B------:R-:W-:Y:S01]  /*7b50*/  ISETP.NE.AND P1, PT, R68, RZ, PT ;  /* 0x000000ff4400720c */ /* 0x000fe20003f25270 */
[----:B------:R-:W-:Y:S01]  /*7b60*/  BSSY B0, `(.L_x_126) ;  /* 0x0000009000007945 */ /* 0x000fe20003800000 */
[----:B------:R-:W-:Y:S11]  /*7b70*/  ISETP.NE.AND P0, PT, R67, RZ, PT ;  /* 0x000000ff4300720c */ /* 0x000ff60003f05270 */
[----:B------:R-:W-:Y:S05]  /*7b80*/  @P1 IMAD R65, R65, 0x1000, R66 ;  /* 0x0000100041411824 */ /* 0x000fea00078e0242 */
[----:B-12---:R-:W-:Y:S05]  /*7b90*/  @P1 IADD3 R0, PT, PT, R65, UR45, RZ ;  /* 0x0000002d41001c10 */ /* 0x006fea000fffe0ff */
[----:B------:R-:W-:Y:S01]  /*7ba0*/  @P1 IMAD.IADD R0, R62, 0x1, R0 ;  /* 0x000000013e001824 */ /* 0x000fe200078e0200 */
[----:B------:R-:W-:Y:S06]  /*7bb0*/  @P0 BRA `(.L_x_127) ;  /* 0x00000000000c0947 */ /* 0x000fec0003800000 */
[----:B------:R-:W-:Y:S04]  /*7bc0*/  SHF.L.U32 R27, R27, 0x1f, RZ ;  /* 0x0000001f1b1b7819 */ /* 0x000fe800000006ff */
[----:B------:R-:W1:Y:S02]  /*7bd0*/  SYNCS.PHASECHK.TRANS64.TRYWAIT P0, [R3+URZ+0x110], R27 ;  /* 0x0001101b030075a7 */ /* 0x000e6400080011ff */
[----:B-1----:R-:W-:Y:S05]  /*7be0*/  @!P0 BRA `(.L_x_128) ;  /* 0x0000001800808947 */ /* 0x002fea0003800000 */
.L_x_127:
[----:B------:R-:W-:Y:S05]  /*7bf0*/  BSYNC B0 ;  /* 0x0000000000007941 */ /* 0x000fea0003800000 */
.L_x_126:
[----:B------:R-:W-:Y:S11]  /*7c00*/  ISETP.NE.AND P0, PT, R68, RZ, PT ;  /* 0x000000ff4400720c */ /* 0x000ff60003f05270 */
[----:B------:R-:W-:Y:S02]  /*7c10*/  @!UPT UIADD3 URZ, UPT, UPT, URZ, URZ, URZ ;  /* 0x000000fffffff290 */ /* 0x000fe4000fffe0ff */
[----:B------:R3:W4:Y:S04]  /*7c20*/  @P0 LDS.128 R28, [R65+UR45+0x200] ;  /* 0x0002002d411c0984 */ /* 0x0007280008000c00 */
[----:B------:R3:W2:Y:S02]  /*7c30*/  @P0 LDS.128 R36, [R0+0x200] ;  /* 0x0002000000240984 */ /* 0x0006a40000000c00 */
.L_x_125:
[----:B------:R-:W-:Y:S05]  /*7c40*/  BSYNC B1 ;  /* 0x0000000000017941 */ /* 0x000fea0003800000 */
.L_x_124:
[----:B-123--:R-:W-:Y:S05]  /*7c50*/  VIADD R0, R25, 0x10 ;  /* 0x0000001019007836 */ /* 0x00efea0000000000 */
[----:B------:R-:W-:Y:S04]  /*7c60*/  SHF.R.U32.HI R0, RZ, 0x15, R0 ;  /* 0x00000015ff007819 */ /* 0x000fe80000011600 */
[----:B------:R-:W-:Y:S11]  /*7c70*/  LOP3.LUT P0, RZ, R0, 0x3, R46, 0x48, !PT ;  /* 0x0000000300ff7812 */ /* 0x000ff6000780482e */
[----:B------:R-:W-:Y:S02]  /*7c80*/  @!UPT UIADD3 URZ, UPT, UPT, URZ, URZ, URZ ;  /* 0x000000fffffff290 */ /* 0x000fe4000fffe0ff */
[----:B------:R-:W-:Y:S05]  /*7c90*/  @!P0 BRA `(.L_x_129) ;  /* 0x0000000000408947 */ /* 0x000fea0003800000 */
[----:B------:R-:W1:Y:S01]  /*7ca0*/  LDCU.64 UR8, c[0x4][0x70] ;  /* 0x01000e00ff0877ac */ /* 0x000e620008000a00 */
[----:B------:R-:W-:Y:S01]  /*7cb0*/  MOV R3, 0x0 ;  /* 0x0000000000037802 */ /* 0x000fe20000000f00 */
[----:B------:R-:W-:Y:S02]  /*7cc0*/  HFMA2 R12, -RZ, RZ, 0, 5.9604644775390625e-08 ;  /* 0x00000001ff0c7431 */ /* 0x000fe400000001ff */
[----:B------:R-:W-:Y:S02]  /*7cd0*/  IMAD.MOV.U32 R8, RZ, RZ, 0x192 ;  /* 0x00000192ff087424 */ /* 0x000fe400078e00ff */
[----:B------:R-:W-:Y:S01]  /*7ce0*/  IMAD.MOV.U32 R13, RZ, RZ, RZ ;  /* 0x000000ffff0d7224 */ /* 0x000fe200078e00ff */
[----:B------:R-:W2:Y:S01]  /*7cf0*/  LDCU.64 UR6, c[0x4][0x78] ;  /* 0x01000f00ff0677ac */ /* 0x000ea20008000a00 */
[----:B------:R-:W3:Y:S01]  /*7d00*/  LDC.64 R2, c[0x4][R3] ;  /* 0x0100000003027b82 */ /* 0x000ee20000000a00 */
[----:B------:R-:W5:Y:S01]  /*7d10*/  LDCU.64 UR4, c[0x4][0x10] ;  /* 0x01000200ff0477ac */ /* 0x000f620008000a00 */
[----:B-1----:R-:W-:Y:S01]  /*7d20*/  MOV R5, UR9 ;  /* 0x0000000900057c02 */ /* 0x002fe20008000f00 */
[----:B------:R-:W-:Y:S01]  /*7d30*/  IMAD.U32 R4, RZ, RZ, UR8 ;  /* 0x00000008ff047e24 */ /* 0x000fe2000f8e00ff */
[----:B--2---:R-:W-:Y:S01]  /*7d40*/  MOV R7, UR7 ;  /* 0x0000000700077c02 */ /* 0x004fe20008000f00 */
[----:B------:R-:W-:Y:S01]  /*7d50*/  IMAD.U32 R6, RZ, RZ, UR6 ;  /* 0x00000006ff067e24 */ /* 0x000fe2000f8e00ff */
[----:B-----5:R-:W-:Y:S01]  /*7d60*/  MOV R11, UR5 ;  /* 0x00000005000b7c02 */ /* 0x020fe20008000f00 */
[----:B------:R-:W-:Y:S02]  /*7d70*/  IMAD.U32 R10, RZ, RZ, UR4 ;  /* 0x00000004ff0a7e24 */ /* 0x000fe4000f8e00ff */
[----:B------:R-:W-:Y:S07]  /*7d80*/  LEPC R20, `(.L_x_129) ;  /* 0x000000001014794e */ /* 0x000fee0000000000 */
[----:B---34-:R-:W-:Y:S05]  /*7d90*/  CALL.ABS.NOINC R2 ;  /* 0x0000000002007343 */ /* 0x018fea0003c00000 */
.L_x_129:
[----:B------:R-:W-:Y:S01]  /*7da0*/  ISETP.NE.AND P0, PT, R55, RZ, PT ;  /* 0x000000ff3700720c */ /* 0x000fe20003f05270 */
[----:B------:R-:W-:Y:S05]  /*7db0*/  WARPSYNC.ALL ;  /* 0x0000000000007948 */ /* 0x000fea0003800000 */
[----:B------:R-:W-:Y:S01]  /*7dc0*/  R2UR UR4, R25 ;  /* 0x00000000190472ca */ /* 0x000fe200000e0000 */
[--C-:B----4-:R-:W-:Y:S01]  /*7dd0*/  HADD2.F32 R0, -RZ, R28.reuse.H0_H0 ;  /* 0x2000001cff007230 */ /* 0x110fe20000004100 */
[----:B------:R-:W-:Y:S01]  /*7de0*/  IADD3 R59, PT, PT, R59, 0x170, RZ ;  /* 0x000001703b3b7810 */ /* 0x000fe20007ffe0ff */
[----:B------:R-:W-:Y:S01]  /*7df0*/  HADD2.F32 R2, -RZ, R28.H1_H1 ;  /* 0x3000001cff027230 */ /* 0x000fe20000004100 */
[----:B------:R-:W-:Y:S01]  /*7e00*/  BSSY.RECONVERGENT B0, `(.L_x_130) ;  /* 0x0000059000007945 */ /* 0x000fe20003800200 */
[--C-:B------:R-:W-:Y:S01]  /*7e10*/  HADD2.F32 R20, -RZ, R29.reuse.H0_H0 ;  /* 0x2000001dff147230 */ /* 0x100fe20000004100 */
[----:B------:R-:W-:Y:S01]  /*7e20*/  LOP3.LUT R59, R59, 0xfefffff8, RZ, 0xc0, !PT ;  /* 0xfefffff83b3b7812 */ /* 0x000fe200078ec0ff */
[----:B------:R-:W-:Y:S02]  /*7e30*/  HADD2.F32 R21, -RZ, R29.H1_H1 ;  /* 0x3000001dff157230 */ /* 0x000fe40000004100 */
[--C-:B------:R-:W-:Y:S02]  /*7e40*/  HADD2.F32 R25, -RZ, R30.reuse.H0_H0 ;  /* 0x2000001eff197230 */ /* 0x100fe40000004100 */
[----:B------:R-:W-:Y:S02]  /*7e50*/  HADD2.F32 R27, -RZ, R30.H1_H1 ;  /* 0x3000001eff1b7230 */ /* 0x000fe40000004100 */
[----:B------:R-:W1:Y:S01]  /*7e60*/  LDTM.x16 R4, tmem[UR4+0x10] ;  /* 0x00001004000479ee */ /* 0x000e620008240000 */
[----:B------:R-:W-:Y:S01]  /*7e70*/  NOP ;  /* 0x0000000000007918 */ /* 0x000fe20000000000 */
[----:B-1----:R1:W-:Y:S01]  /*7e80*/  SYNCS.ARRIVE.TRANS64.RED.A1T0 RZ, [R59+URZ], RZ ;  /* 0x000000ff3bff79a7 */ /* 0x0023e200081004ff */
[--C-:B------:R-:W-:Y:S02]  /*7e90*/  HADD2.F32 R28, -RZ, R31.reuse.H0_H0 ;  /* 0x2000001fff1c7230 */ /* 0x100fe40000004100 */
[----:B------:R-:W-:Y:S02]  /*7ea0*/  HADD2.F32 R29, -RZ, R31.H1_H1 ;  /* 0x3000001fff1d7230 */ /* 0x000fe40000004100 */
        /* <DEDUP_REMOVED lines=8> */
[C---:B------:R-:W-:Y:S01]  /*7f30*/  FMUL R4, R24.reuse, R4 ;  /* 0x0000000418047220 */ /* 0x040fe20000400000 */
[C---:B------:R-:W-:Y:S01]  /*7f40*/  FMUL R5, R24.reuse, R5 ;  /* 0x0000000518057220 */ /* 0x040fe20000400000 */
[C---:B------:R-:W-:Y:S01]  /*7f50*/  FMUL R6, R24.reuse, R6 ;  /* 0x0000000618067220 */ /* 0x040fe20000400000 */
[----:B------:R-:W-:Y:S01]  /*7f60*/  FMUL R3, R24, R9 ;  /* 0x0000000918037220 */ /* 0x000fe20000400000 */
[----:B------:R-:W-:Y:S01]  /*7f70*/  FFMA R4, R26, R0, R4 ;  /* 0x000000001a047223 */ /* 0x000fe20000000004 */
[----:B------:R-:W-:Y:S01]  /*7f80*/  FMUL R0, R24, R7 ;  /* 0x0000000718007220 */ /* 0x000fe20000400000 */
[C---:B------:R-:W-:Y:S01]  /*7f90*/  FFMA R5, R26.reuse, R2, R5 ;  /* 0x000000021a057223 */ /* 0x040fe20000000005 */
[----:B------:R-:W-:Y:S01]  /*7fa0*/  FFMA R6, R26, R20, R6 ;  /* 0x000000141a067223 */ /* 0x000fe20000000006 */
[----:B------:R-:W-:Y:S01]  /*7fb0*/  FMUL R2, R24, R8 ;  /* 0x0000000818027220 */ /* 0x000fe20000400000 */
[----:B------:R-:W-:Y:S01]  /*7fc0*/  FFMA R0, R26, R21, R0 ;  /* 0x000000151a007223 */ /* 0x000fe20000000000 */
[C---:B------:R-:W-:Y:S01]  /*7fd0*/  FMUL R7, R24.reuse, R10 ;  /* 0x0000000a18077220 */ /* 0x040fe20000400000 */
[----:B------:R-:W-:Y:S01]  /*7fe0*/  F2FP.F16.F32.PACK_AB R4, R5, R4 ;  /* 0x000000040504723e */ /* 0x000fe200000000ff */
[----:B------:R-:W-:Y:S01]  /*7ff0*/  FMUL R11, R24, R11 ;  /* 0x0000000b180b7220 */ /* 0x000fe20000400000 */
[----:B------:R-:W-:Y:S01]  /*8000*/  FFMA R2, R26, R25, R2 ;  /* 0x000000191a027223 */ /* 0x000fe20000000002 */
[----:B------:R-:W-:Y:S01]  /*8010*/  F2FP.F16.F32.PACK_AB R5, R0, R6 ;  /* 0x000000060005723e */ /* 0x000fe200000000ff */
[----:B------:R-:W-:Y:S01]  /*8020*/  FMUL R8, R24, R12 ;  /* 0x0000000c18087220 */ /* 0x000fe20000400000 */
[----:B------:R-:W-:Y:S01]  /*8030*/  MOV R0, UR44 ;  /* 0x0000002c00007c02 */ /* 0x000fe20008000f00 */
[----:B------:R-:W-:Y:S01]  /*8040*/  FFMA R3, R26, R27, R3 ;  /* 0x0000001b1a037223 */ /* 0x000fe20000000003 */
[----:B------:R-:W-:Y:S01]  /*8050*/  FMUL R9, R24, R13 ;  /* 0x0000000d18097220 */ /* 0x000fe20000400000 */
[----:B------:R-:W-:Y:S01]  /*8060*/  FFMA R7, R26, R28, R7 ;  /* 0x0000001c1a077223 */ /* 0x000fe20000000007 */
[----:B------:R-:W-:Y:S01]  /*8070*/  FMUL R10, R24, R14 ;  /* 0x0000000e180a7220 */ /* 0x000fe20000400000 */
[----:B------:R-:W-:Y:S01]  /*8080*/  FFMA R11, R26, R29, R11 ;  /* 0x0000001d1a0b7223 */ /* 0x000fe2000000000b */
[----:B------:R-:W-:Y:S01]  /*8090*/  FMUL R15, R24, R15 ;  /* 0x0000000f180f7220 */ /* 0x000fe20000400000 */
[----:B------:R-:W-:Y:S01]  /*80a0*/  FFMA R8, R26, R30, R8 ;  /* 0x0000001e1a087223 */ /* 0x000fe20000000008 */
[----:B------:R-:W-:Y:S01]  /*80b0*/  LEA R0, R0, R54, 0xb ;  /* 0x0000003600007211 */ /* 0x000fe200078e58ff */
[----:B------:R-:W-:Y:S01]  /*80c0*/  FMUL R12, R24, R16 ;  /* 0x00000010180c7220 */ /* 0x000fe20000400000 */
[----:B------:R-:W-:Y:S01]  /*80d0*/  FFMA R9, R26, R31, R9 ;  /* 0x0000001f1a097223 */ /* 0x000fe20000000009 */
[----:B------:R-:W-:Y:S01]  /*80e0*/  FMUL R13, R24, R17 ;  /* 0x00000011180d7220 */ /* 0x000fe20000400000 */
[----:B------:R-:W-:Y:S01]  /*80f0*/  FFMA R10, R26, R32, R10 ;  /* 0x000000201a0a7223 */ /* 0x000fe2000000000a */
[----:B------:R-:W-:Y:S01]  /*8100*/  FMUL R14, R24, R18 ;  /* 0x00000012180e7220 */ /* 0x000fe20000400000 */
[----:B------:R-:W-:Y:S01]  /*8110*/  FFMA R15, R26, R33, R15 ;  /* 0x000000211a0f7223 */ /* 0x000fe2000000000f */
[----:B------:R-:W-:Y:S01]  /*8120*/  FMUL R19, R24, R19 ;  /* 0x0000001318137220 */ /* 0x000fe20000400000 */
[----:B------:R-:W-:Y:S01]  /*8130*/  F2FP.F16.F32.PACK_AB R6, R3, R2 ;  /* 0x000000020306723e */ /* 0x000fe200000000ff */
[C---:B------:R-:W-:Y:S01]  /*8140*/  FFMA R12, R26.reuse, R34, R12 ;  /* 0x000000221a0c7223 */ /* 0x040fe2000000000c */
[----:B------:R-:W-:Y:S01]  /*8150*/  F2FP.F16.F32.PACK_AB R7, R11, R7 ;  /* 0x000000070b07723e */ /* 0x000fe200000000ff */
[----:B------:R-:W-:Y:S01]  /*8160*/  FFMA R13, R26, R35, R13 ;  /* 0x000000231a0d7223 */ /* 0x000fe2000000000d */
[----:B------:R-:W-:Y:S01]  /*8170*/  LEA R0, R0, UR45, 0x1 ;  /* 0x0000002d00007c11 */ /* 0x000fe2000f8e08ff */
[C---:B------:R-:W-:Y:S01]  /*8180*/  FFMA R14, R26.reuse, R36, R14 ;  /* 0x000000241a0e7223 */ /* 0x040fe2000000000e */
[----:B------:R-:W-:Y:S01]  /*8190*/  FFMA R19, R26, R37, R19 ;  /* 0x000000251a137223 */ /* 0x000fe20000000013 */
[----:B------:R-:W-:Y:S02]  /*81a0*/  F2FP.F16.F32.PACK_AB R8, R9, R8 ;  /* 0x000000080908723e */ /* 0x000fe400000000ff */
[----:B------:R1:W-:Y:S01]  /*81b0*/  STS.128 [R0+0x200], R4 ;  /* 0x0002000400007388 */ /* 0x0003e20000000c00 */
        /* <DEDUP_REMOVED lines=16> */
[----:B------:R-:W-:Y:S01]  /*82c0*/  ULEA UR6, UR44, UR45, 0xc ;  /* 0x0000002d2c067291 */ /* 0x000fe2000f8e60ff */
[----:B------:R-:W-:Y:S01]  /*82d0*/  R2UR UR12, R57 ;  /* 0x00000000390c72ca */ /* 0x000fe200000e0000 */
[----:B------:R-:W-:Y:S02]  /*82e0*/  UIADD3 UR9, UPT, UPT, UR47, 0x10, URZ ;  /* 0x000000102f097890 */ /* 0x000fe4000fffe0ff */
[----:B------:R-:W-:Y:S02]  /*82f0*/  UIADD3 UR8, UPT, UPT, UR6, 0x200, URZ ;  /* 0x0000020006087890 */ /* 0x000fe4000fffe0ff */
[----:B------:R-:W-:Y:S02]  /*8300*/  UIADD3 UR6, UPT, UPT, UR6, 0xa00, URZ ;  /* 0x00000a0006067890 */ /* 0x000fe4000fffe0ff */
[----:B------:R-:W-:Y:S02]  /*8310*/  UIADD3 UR7, UPT, UPT, UR47, 0x30, URZ ;  /* 0x000000302f077890 */ /* 0x000fe4000fffe0ff */
[----:B--2---:R-:W-:Y:S04]  /*8320*/  UIADD3 UR4, UP0, UPT, UR14, 0x680, URZ ;  /* 0x000006800e047890 */ /* 0x004fe8000ff1e0ff */
[----:B------:R-:W-:Y:S09]  /*8330*/  UIADD3.X UR5, UPT, UPT, URZ, UR15, URZ, UP0, !UPT ;  /* 0x0000000fff057290 */ /* 0x000ff200087fe4ff */
[----:B------:R2:W-:Y:S02]  /*8340*/  UTMASTG.4D.IM2COL [UR8], [UR4] ;  /* 0x00000008040073b5 */ /* 0x0005e40008058000 */
[----:B--2---:R-:W-:Y:S01]  /*8350*/  UMOV UR8, UR6 ;  /* 0x0000000600087c82 */ /* 0x004fe20008000000 */
[----:B------:R-:W-:Y:S02]  /*8360*/  UMOV UR9, UR7 ;  /* 0x0000000700097c82 */ /* 0x000fe40008000000 */
[----:B------:R2:W-:Y:S02]  /*8370*/  UTMASTG.4D.IM2COL [UR8], [UR4] ;  /* 0x00000008040073b5 */ /* 0x0005e40008058000 */
[----:B--2---:R0:W-:Y:S02]  /*8380*/  UTMACMDFLUSH ;  /* 0x00000000000079b7 */ /* 0x0041e40000000000 */
.L_x_131:
[----:B------:R-:W-:Y:S05]  /*8390*/  BSYNC.RECONVERGENT B0 ;  /* 0x0000000000007941 */ /* 0x000fea0003800200 */
.L_x_130:
[----:B------:R-:W-:Y:S01]  /*83a0*/  UIADD3 UR4, UPT, UPT, UR44, 0x1, URZ ;  /* 0x000000012c047890 */ /* 0x000fe2000fffe0ff */
[----:B------:R-:W-:Y:S03]  /*83b0*/  BSSY.RECONVERGENT B0, `(.L_x_132) ;  /* 0x0000008000007945 */ /* 0x000fe60003800200 */
[----:B------:R-:W-:Y:S04]  /*83c0*/  UISETP.NE.AND UP0, UPT, UR4, 0x3, UPT ;  /* 0x000000030400788c */ /* 0x000fe8000bf05270 */
[----:B------:R-:W-:Y:S02]  /*83d0*/  UISETP.EQ.XOR UP1, UPT, UR46, 0x3, !UP0 ;  /* 0x000000032e00788c */ /* 0x000fe4000c722a70 */
[----:B------:R-:W-:Y:S02]  /*83e0*/  USEL UR48, UR4, URZ, UP0 ;  /* 0x000000ff04307287 */ /* 0x000fe40008000000 */
[----:B------:R-:W-:Y:S04]  /*83f0*/  USEL UR5, URZ, 0x1, !UP1 ;  /* 0x00000001ff057887 */ /* 0x000fe8000c800000 */
[----:B------:R-:W-:Y:S01]  /*8400*/  ULOP3.LUT UR51, UR51, UR5, URZ, 0x3c, !UPT ;  /* 0x0000000533337292 */ /* 0x000fe2000f8e3cff */
[----:B------:R-:W-:Y:S11]  /*8410*/  @P0 BRA `(.L_x_133) ;  /* 0x0000000000040947 */ /* 0x000ff60003800000 */
[----:B------:R-:W-:Y:S04]  /*8420*/  DEPBAR.LE SB0, 0x1 ;  /* 0x000080400000791a */ /* 0x000fe80000000000 */
.L_x_133:
[----:B------:R-:W-:Y:S05]  /*8430*/  BSYNC.RECONVERGENT B0 ;  /* 0x0000000000007941 */ /* 0x000fea0003800200 */
.L_x_132:
[----:B------:R-:W-:Y:S01]  /*8440*/  BAR.SYNC.DEFER_BLOCKING 0x1, 0x80 ;  /* 0x0042000000007b1d */ /* 0x000fe20000010000 */
[----:B------:R-:W-:Y:S01]  /*8450*/  UISETP.NE.AND UP0, UPT, UR50, -0x2, UPT ;  /* 0xfffffffe3200788c */ /* 0x000fe2000bf05270 */
[----:B------:R-:W-:Y:S08]  /*8460*/  IADD3 R22, PT, PT, R22, 0x1, RZ ;  /* 0x0000000116167810 */ /* 0x000ff00007ffe0ff */
[----:B------:R-:W-:Y:S05]  /*8470*/  BRA.U !UP0, `(.L_x_134) ;  /* 0x0000000108287547 */ /* 0x000fea000b800000 */
[----:B-1----:R-:W1:Y:S01]  /*8480*/  S2R R0, SR_CgaCtaId ;  /* 0x0000000000007919 */ /* 0x002e620000008800 */
[----:B------:R-:W-:Y:S01]  /*8490*/  ISETP.NE.AND P0, PT, R61, RZ, PT ;  /* 0x000000ff3d00720c */ /* 0x000fe20003f05270 */
[----:B------:R-:W-:Y:S01]  /*84a0*/  IMAD.U32 R2, RZ, RZ, UR49 ;  /* 0x00000031ff027e24 */ /* 0x000fe2000f8e00ff */
[----:B------:R-:W-:Y:S04]  /*84b0*/  UIADD3 UR4, UPT, UPT, UR49, 0x1, URZ ;  /* 0x0000000131047890 */ /* 0x000fe8000fffe0ff */
[----:B------:R-:W-:Y:S04]  /*84c0*/  UISETP.NE.AND UP0, UPT, UR4, 0x3, UPT ;  /* 0x000000030400788c */ /* 0x000fe8000bf05270 */
[----:B------:R-:W-:Y:S03]  /*84d0*/  USEL UR49, UR4, URZ, UP0 ;  /* 0x000000ff04317287 */ /* 0x000fe60008000000 */
[----:B------:R-:W-:Y:S05]  /*84e0*/  @P0 LEA R2, R2, UR45, 0x3 ;  /* 0x0000002d02020c11 */ /* 0x000fea000f8e18ff */
[----:B------:R-:W-:Y:S05]  /*84f0*/  @P0 VIADD R2, R2, 0x128 ;  /* 0x0000012802020836 */ /* 0x000fea0000000000 */
[----:B-1----:R-:W-:Y:S04]  /*8500*/  @P0 PRMT R0, R0, 0x654, R2 ;  /* 0x0000065400000816 */ /* 0x002fe80000000002 */
[----:B------:R2:W-:Y:S03]  /*8510*/  @P0 SYNCS.ARRIVE.TRANS64.RED.A1T0 RZ, [R0+URZ], RZ ;  /* 0x000000ff00ff09a7 */ /* 0x0005e600081004ff */
.L_x_134:
[----:B------:R-:W-:Y:S01]  /*8520*/  R2UR UR5, R49 ;  /* 0x00000000310572ca */ /* 0x000fe200000e0000 */
[----:B------:R-:W-:Y:S01]  /*8530*/  UISETP.NE.AND UP0, UPT, UR60, URZ, UPT ;  /* 0x000000ff3c00728c */ /* 0x000fe2000bf05270 */
[----:B------:R-:W-:Y:S01]  /*8540*/  R2UR UR4, R50 ;  /* 0x00000000320472ca */ /* 0x000fe200000e0000 */
[----:B------:R-:W-:Y:S01]  /*8550*/  UIADD3 UR50, UPT, UPT, UR50, 0x2, URZ ;  /* 0x0000000232327890 */ /* 0x000fe2000fffe0ff */
[----:B------:R-:W-:Y:S01]  /*8560*/  ISETP.NE.AND P0, PT, R22, 0x2, PT ;  /* 0x000000021600780c */ /* 0x000fe20003f05270 */
[----:B------:R-:W-:Y:S01]  /*8570*/  UMOV UR46, UR61 ;  /* 0x0000003d002e7c82 */ /* 0x000fe20008000000 */
[----:B------:R-:W-:Y:S02]  /*8580*/  LOP3.LUT R52, R52, 0x1, RZ, 0x3c, !PT ;  /* 0x0000000134347812 */ /* 0x000fe400078e3cff */
[----:B-12---:R-:W-:Y:S02]  /*8590*/  SEL R0, RZ, 0x1, P0 ;  /* 0x00000001ff007807 */ /* 0x006fe40000000000 */
[----:B------:R-:W-:Y:S02]  /*85a0*/  SEL R22, R22, RZ, P0 ;  /* 0x000000ff16167207 */ /* 0x000fe40000000000 */
[----:B------:R-:W-:Y:S01]  /*85b0*/  LOP3.LUT R53, R53, R0, RZ, 0x3c, !PT ;  /* 0x0000000035357212 */ /* 0x000fe200078e3cff */
[----:B------:R-:W-:Y:S02]  /*85c0*/  UIADD3 UR20, UPT, UPT, UR36, UR5, URZ ;  /* 0x0000000524147290 */ /* 0x000fe4000fffe0ff */
[----:B------:R-:W-:Y:S01]  /*85d0*/  UIADD3 UR44, UPT, UPT, UR37, UR4, URZ ;  /* 0x00000004252c7290 */ /* 0x000fe2000fffe0ff */
[----:B------:R-:W-:Y:S11]  /*85e0*/  BRA.U UP0, `(.L_x_135) ;  /* 0xffffffdd000c7547 */ /* 0x000ff6000b83ffff */
[----:B------:R-:W-:-:S13]  /*85f0*/  R2UR UR4, R51 ;  /* 0x00000000330472ca */ /* 0x000fda00000e0000 */
[----:B------:R-:W-:-:S09]  /*8600*/  UISETP.NE.AND UP0, UPT, UR4, URZ, UPT ;  /* 0x000000ff0400728c */ /* 0x000fd2000bf05270 */
[----:B------:R-:W-:Y:S05]  /*8610*/  BRA.U !UP0, `(.L_x_136) ;  /* 0x0000000108487547 */ /* 0x000fea000b800000 */
[----:B------:R-:W1:Y:S02]  /*8620*/  LDCU.64 UR4, c[0x0][0x890] ;  /* 0x00011200ff0477ac */ /* 0x000e640008000a00 */
[----:B-1----:R-:W-:-:S04]  /*8630*/  UISETP.NE.U32.AND UP0, UPT, UR4, URZ, UPT ;  /* 0x000000ff0400728c */ /* 0x002fc8000bf05070 */
[----:B------:R-:W-:-:S09]  /*8640*/  UISETP.NE.AND.EX UP0, UPT, UR5, URZ, UPT, UP0 ;  /* 0x000000ff0500728c */ /* 0x000fd2000bf05300 */
[----:B------:R-:W-:Y:S05]  /*8650*/  BRA.U UP0, `(.L_x_137) ;  /* 0x00000001000c7547 */ /* 0x000fea000b800000 */
[----:B------:R-:W-:-:S13]  /*8660*/  FSETP.NEU.AND P0, PT, R26, RZ, PT ;  /* 0x000000ff1a00720b */ /* 0x000fda0003f0d000 */
[----:B------:R-:W-:Y:S05]  /*8670*/  @!P0 EXIT ;  /* 0x000000000000894d */ /* 0x000fea0003800000 */
[----:B------:R-:W-:Y:S05]  /*8680*/  BRA `(.L_x_136) ;  /* 0x00000000002c7947 */ /* 0x000fea0003800000 */
.L_x_137:
[----:B------:R-:W-:Y:S01]  /*8690*/  ISETP.NE.AND P0, PT, R60, RZ, PT ;  /* 0x000000ff3c00720c */ /* 0x000fe20003f05270 */
[----:B------:R-:W-:-:S12]  /*86a0*/  BSSY.RECONVERGENT B0, `(.L_x_136) ;  /* 0x0000009000007945 */ /* 0x000fd80003800200 */
[----:B------:R-:W-:Y:S05]  /*86b0*/  @P0 BRA `(.L_x_138) ;  /* 0x0000000000140947 */ /* 0x000fea0003800000 */
[----:B------:R-:W1:Y:S02]  /*86c0*/  LDCU.64 UR4, c[0x0][0x888] ;  /* 0x00011100ff0477ac */ /* 0x000e640008000a00 */
[----:B-1----:R-:W-:-:S04]  /*86d0*/  ISETP.NE.U32.AND P0, PT, RZ, UR4, PT ;  /* 0x00000004ff007c0c */ /* 0x002fc8000bf05070 */
[----:B------:R-:W-:-:S13]  /*86e0*/  ISETP.NE.AND.EX P0, PT, RZ, UR5, PT, P0 ;  /* 0x00000005ff007c0c */ /* 0x000fda000bf05300 */
[----:B------:R-:W-:Y:S05]  /*86f0*/  @!P0 EXIT ;  /* 0x000000000000894d */ /* 0x000fea0003800000 */
[----:B------:R-:W-:Y:S05]  /*8700*/  BRA `(.L_x_139) ;  /* 0x0000000000087947 */ /* 0x000fea0003800000 */
.L_x_138:
[----:B------:R-:W-:-:S13]  /*8710*/  FSETP.NEU.AND P0, PT, R26, RZ, PT ;  /* 0x000000ff1a00720b */ /* 0x000fda0003f0d000 */
[----:B------:R-:W-:Y:S05]  /*8720*/  @!P0 EXIT ;  /* 0x000000000000894d */ /* 0x000fea0003800000 */
.L_x_139:
[----:B------:R-:W-:Y:S05]  /*8730*/  BSYNC.RECONVERGENT B0 ;  /* 0x0000000000007941 */ /* 0x000fea0003800200 */
.L_x_136:
[----:B------:R-:W1:Y:S01]  /*8740*/  S2UR UR5, SR_CgaCtaId ;  /* 0x00000000000579c3 */ /* 0x000e620000008800 */
[----:B------:R-:W-:Y:S01]  /*8750*/  ULEA UR4, UR49, UR45, 0x3 ;  /* 0x0000002d31047291 */ /* 0x000fe2000f8e18ff */
[----:B------:R-:W-:-:S04]  /*8760*/  DEPBAR.LE SB0, 0x0 ;  /* 0x000080000000791a */ /* 0x000fc80000000000 */
[----:B------:R-:W-:-:S04]  /*8770*/  UIADD3 UR4, UPT, UPT, UR4, 0x128, URZ ;  /* 0x0000012804047890 */ /* 0x000fc8000fffe0ff */
[----:B-1----:R-:W-:-:S09]  /*8780*/  UPRMT UR4, UR5, 0x654, UR4 ;  /* 0x0000065405047896 */ /* 0x002fd20008000004 */
[----:B------:R-:W-:Y:S01]  /*8790*/  SYNCS.ARRIVE.TRANS64.RED.A1T0 RZ, [UR4], RZ ;  /* 0x000000ffffff79a7 */ /* 0x000fe20008100404 */
[----:B------:R-:W-:Y:S05]  /*87a0*/  EXIT ;  /* 0x000000000000794d */ /* 0x000fea0003800000 */
.L_x_25:
[----:B------:R-:W-:Y:S07]  /*87b0*/  MOV R0, UR17 ;  /* 0x0000001100007c02 */ /* 0x000fee0008000f00 */
.L_x_140:
[----:B-1----:R1:W2:Y:S02]  /*87c0*/  SYNCS.PHASECHK.TRANS64.TRYWAIT P0, [R0+URZ+0x88], R4 ;  /* 0x00008804000075a7 */ /* 0x0022a400080011ff */
[----:B--2---:R-:W-:Y:S05]  /*87d0*/  @!P0 NANOSLEEP.SYNCS 0x989680 ;  /* 0x009896800000895d */ /* 0x004fea0003900000 */
[----:B------:R-:W2:Y:S02]  /*87e0*/  @!P0 SYNCS.PHASECHK.TRANS64 P0, [R0+URZ+0x88], R4 ;  /* 0x00008804000085a7 */ /* 0x000ea400080010ff */
[----:B--2---:R-:W-:Y:S05]  /*87f0*/  @!P0 BRA `(.L_x_140) ;  /* 0xfffffffc00f08947 */ /* 0x004fea000383ffff */
[----:B------:R-:W-:Y:S05]  /*8800*/  BRA `(.L_x_24) ;  /* 0xffffff9400287947 */ /* 0x000fea000383ffff */
.L_x_32:
[----:B------:R-:W-:Y:S07]  /*8810*/  MOV R0, UR17 ;  /* 0x0000001100007c02 */ /* 0x000fee0008000f00 */
.L_x_141:
[----:B-1----:R1:W2:Y:S02]  /*8820*/  SYNCS.PHASECHK.TRANS64.TRYWAIT P0, [R0+URZ+0x88], R4 ;  /* 0x00008804000075a7 */ /* 0x0022a400080011ff */
[----:B--2---:R-:W-:Y:S05]  /*8830*/  @!P0 NANOSLEEP.SYNCS 0x989680 ;  /* 0x009896800000895d */ /* 0x004fea0003900000 */
[----:B------:R-:W2:Y:S02]  /*8840*/  @!P0 SYNCS.PHASECHK.TRANS64 P0, [R0+URZ+0x88], R4 ;  /* 0x00008804000085a7 */ /* 0x000ea400080010ff */
[----:B--2---:R-:W-:Y:S05]  /*8850*/  @!P0 BRA `(.L_x_141) ;  /* 0xfffffffc00f08947 */ /* 0x004fea000383ffff */
[----:B------:R-:W-:Y:S05]  /*8860*/  BRA `(.L_x_31) ;  /* 0xffffff9800847947 */ /* 0x000fea000383ffff */
.L_x_37:
[----:B------:R-:W-:-:S07]  /*8870*/  MOV R0, UR25 ;  /* 0x0000001900007c02 */ /* 0x000fce0008000f00 */
.L_x_142:
[----:B-1----:R1:W2:Y:S02]  /*8880*/  SYNCS.PHASECHK.TRANS64.TRYWAIT P0, [R0+URZ+0x150], R3 ;  /* 0x00015003000075a7 */ /* 0x0022a400080011ff */
[----:B--2---:R-:W-:Y:S05]  /*8890*/  @!P0 NANOSLEEP.SYNCS 0x989680 ;  /* 0x009896800000895d */ /* 0x004fea0003900000 */
[----:B------:R-:W2:Y:S02]  /*88a0*/  @!P0 SYNCS.PHASECHK.TRANS64 P0, [R0+URZ+0x150], R3 ;  /* 0x00015003000085a7 */ /* 0x000ea400080010ff */
[----:B--2---:R-:W-:Y:S05]  /*88b0*/  @!P0 BRA `(.L_x_142) ;  /* 0xfffffffc00f08947 */ /* 0x004fea000383ffff */
[----:B------:R-:W-:Y:S05]  /*88c0*/  BRA `(.L_x_143) ;  /* 0xffffff9c00507947 */ /* 0x000fea000383ffff */
.L_x_41:
[----:B------:R-:W-:-:S07]  /*88d0*/  MOV R0, UR4 ;  /* 0x0000000400007c02 */ /* 0x000fce0008000f00 */
.L_x_144:
[----:B-1----:R1:W2:Y:S02]  /*88e0*/  SYNCS.PHASECHK.TRANS64.TRYWAIT P0, [R0+URZ], R2 ;  /* 0x00000002000075a7 */ /* 0x0022a400080011ff */
[----:B--2---:R-:W-:Y:S05]  /*88f0*/  @!P0 NANOSLEEP.SYNCS 0x989680 ;  /* 0x009896800000895d */ /* 0x004fea0003900000 */
[----:B------:R-:W2:Y:S02]  /*8900*/  @!P0 SYNCS.PHASECHK.TRANS64 P0, [R0+URZ], R2 ;  /* 0x00000002000085a7 */ /* 0x000ea400080010ff */
[----:B--2---:R-:W-:Y:S05]  /*8910*/  @!P0 BRA `(.L_x_144) ;  /* 0xfffffffc00f08947 */ /* 0x004fea000383ffff */
[----:B------:R-:W-:Y:S05]  /*8920*/  BRA `(.L_x_145) ;  /* 0xffffffa000e87947 */ /* 0x000fea000383ffff */
.L_x_42:
[----:B------:R-:W-:-:S07]  /*8930*/  MOV R0, UR5 ;  /* 0x0000000500007c02 */ /* 0x000fce0008000f00 */
.L_x_146:
[----:B-1----:R1:W2:Y:S02]  /*8940*/  SYNCS.PHASECHK.TRANS64.TRYWAIT P0, [R0+URZ], R2 ;  /* 0x00000002000075a7 */ /* 0x0022a400080011ff */
[----:B--2---:R-:W-:Y:S05]  /*8950*/  @!P0 NANOSLEEP.SYNCS 0x989680 ;  /* 0x009896800000895d */ /* 0x004fea0003900000 */
[----:B------:R-:W2:Y:S02]  /*8960*/  @!P0 SYNCS.PHASECHK.TRANS64 P0, [R0+URZ], R2 ;  /* 0x00000002000085a7 */ /* 0x000ea400080010ff */
[----:B--2---:R-:W-:Y:S05]  /*8970*/  @!P0 BRA `(.L_x_146) ;  /* 0xfffffffc00f08947 */ /* 0x004fea000383ffff */
[----:B------:R-:W-:Y:S05]  /*8980*/  BRA `(.L_x_147) ;  /* 0xffffffa000f87947 */ /* 0x000fea000383ffff */
.L_x_43:
[----:B------:R-:W-:-:S07]  /*8990*/  MOV R0, UR5 ;  /* 0x0000000500007c02 */ /* 0x000fce0008000f00 */
.L_x_148:
[----:B-1----:R1:W2:Y:S02]  /*89a0*/  SYNCS.PHASECHK.TRANS64.TRYWAIT P0, [R0+URZ], R2 ;  /* 0x00000002000075a7 */ /* 0x0022a400080011ff */
[----:B--2---:R-:W-:Y:S05]  /*89b0*/  @!P0 NANOSLEEP.SYNCS 0x989680 ;  /* 0x009896800000895d */ /* 0x004fea0003900000 */
[----:B------:R-:W2:Y:S02]  /*89c0*/  @!P0 SYNCS.PHASECHK.TRANS64 P0, [R0+URZ], R2 ;  /* 0x00000002000085a7 */ /* 0x000ea400080010ff */
[----:B--2---:R-:W-:Y:S05]  /*89d0*/  @!P0 BRA `(.L_x_148) ;  /* 0xfffffffc00f08947 */ /* 0x004fea000383ffff */
[----:B------:R-:W-:Y:S05]  /*89e0*/  BRA `(.L_x_149) ;  /* 0xffffffa400087947 */ /* 0x000fea000383ffff */
.L_x_44:
[----:B------:R-:W-:-:S07]  /*89f0*/  MOV R0, UR5 ;  /* 0x0000000500007c02 */ /* 0x000fce0008000f00 */
.L_x_150:
[----:B-1----:R1:W2:Y:S02]  /*8a00*/  SYNCS.PHASECHK.TRANS64.TRYWAIT P0, [R0+URZ], R2 ;  /* 0x00000002000075a7 */ /* 0x0022a400080011ff */
[----:B--2---:R-:W-:Y:S05]  /*8a10*/  @!P0 NANOSLEEP.SYNCS 0x989680 ;  /* 0x009896800000895d */ /* 0x004fea0003900000 */
[----:B------:R-:W2:Y:S02]  /*8a20*/  @!P0 SYNCS.PHASECHK.TRANS64 P0, [R0+URZ], R2 ;  /* 0x00000002000085a7 */ /* 0x000ea400080010ff */
[----:B--2---:R-:W-:Y:S05]  /*8a30*/  @!P0 BRA `(.L_x_150) ;  /* 0xfffffffc00f08947 */ /* 0x004fea000383ffff */
[----:B------:R-:W-:Y:S05]  /*8a40*/  BRA `(.L_x_151) ;  /* 0xffffffa400187947 */ /* 0x000fea000383ffff */
.L_x_45:
[----:B------:R-:W-:-:S07]  /*8a50*/  MOV R0, UR5 ;  /* 0x0000000500007c02 */ /* 0x000fce0008000f00 */
.L_x_152:
[----:B-1----:R1:W2:Y:S02]  /*8a60*/  SYNCS.PHASECHK.TRANS64.TRYWAIT P0, [R0+URZ], R2 ;  /* 0x00000002000075a7 */ /* 0x0022a400080011ff */
[----:B--2---:R-:W-:Y:S05]  /*8a70*/  @!P0 NANOSLEEP.SYNCS 0x989680 ;  /* 0x009896800000895d */ /* 0x004fea0003900000 */
[----:B------:R-:W2:Y:S02]  /*8a80*/  @!P0 SYNCS.PHASECHK.TRANS64 P0, [R0+URZ], R2 ;  /* 0x00000002000085a7 */ /* 0x000ea400080010ff */
[----:B--2---:R-:W-:Y:S05]  /*8a90*/  @!P0 BRA `(.L_x_152) ;  /* 0xfffffffc00f08947 */ /* 0x004fea000383ffff */
[----:B------:R-:W-:Y:S05]  /*8aa0*/  BRA `(.L_x_153) ;  /* 0xffffffa400287947 */ /* 0x000fea000383ffff */
.L_x_46:
[----:B------:R-:W-:-:S07]  /*8ab0*/  MOV R0, UR5 ;  /* 0x0000000500007c02 */ /* 0x000fce0008000f00 */
.L_x_154:
[----:B-1----:R1:W2:Y:S02]  /*8ac0*/  SYNCS.PHASECHK.TRANS64.TRYWAIT P0, [R0+URZ], R2 ;  /* 0x00000002000075a7 */ /* 0x0022a400080011ff */
[----:B--2---:R-:W-:Y:S05]  /*8ad0*/  @!P0 NANOSLEEP.SYNCS 0x989680 ;  /* 0x009896800000895d */ /* 0x004fea0003900000 */
[----:B------:R-:W2:Y:S02]  /*8ae0*/  @!P0 SYNCS.PHASECHK.TRANS64 P0, [R0+URZ], R2 ;  /* 0x00000002000085a7 */ /* 0x000ea400080010ff */
[----:B--2---:R-:W-:Y:S05]  /*8af0*/  @!P0 BRA `(.L_x_154) ;  /* 0xfffffffc00f08947 */ /* 0x004fea000383ffff */
[----:B------:R-:W-:Y:S05]  /*8b00*/  BRA `(.L_x_155) ;  /* 0xffffffa400387947 */ /* 0x000fea000383ffff */
.L_x_47:
[----:B------:R-:W-:-:S07]  /*8b10*/  MOV R0, UR5 ;  /* 0x0000000500007c02 */ /* 0x000fce0008000f00 */
.L_x_156:
[----:B-1----:R1:W2:Y:S02]  /*8b20*/  SYNCS.PHASECHK.TRANS64.TRYWAIT P0, [R0+URZ], R2 ;  /* 0x00000002000075a7 */ /* 0x0022a400080011ff */
[----:B--2---:R-:W-:Y:S05]  /*8b30*/  @!P0 NANOSLEEP.SYNCS 0x989680 ;  /* 0x009896800000895d */ /* 0x004fea0003900000 */
[----:B------:R-:W2:Y:S02]  /*8b40*/  @!P0 SYNCS.PHASECHK.TRANS64 P0, [R0+URZ], R2 ;  /* 0x00000002000085a7 */ /* 0x000ea400080010ff */
[----:B--2---:R-:W-:Y:S05]  /*8b50*/  @!P0 BRA `(.L_x_156) ;  /* 0xfffffffc00f08947 */ /* 0x004fea000383ffff */
[----:B------:R-:W-:Y:S05]  /*8b60*/  BRA `(.L_x_157) ;  /* 0xffffffa400487947 */ /* 0x000fea000383ffff */
.L_x_48:
[----:B------:R-:W-:-:S07]  /*8b70*/  MOV R0, UR5 ;  /* 0x0000000500007c02 */ /* 0x000fce0008000f00 */
.L_x_158:
[----:B-1----:R1:W2:Y:S02]  /*8b80*/  SYNCS.PHASECHK.TRANS64.TRYWAIT P0, [R0+URZ], R2 ;  /* 0x00000002000075a7 */ /* 0x0022a400080011ff */
[----:B--2---:R-:W-:Y:S05]  /*8b90*/  @!P0 NANOSLEEP.SYNCS 0x989680 ;  /* 0x009896800000895d */ /* 0x004fea0003900000 */
[----:B------:R-:W2:Y:S02]  /*8ba0*/  @!P0 SYNCS.PHASECHK.TRANS64 P0, [R0+URZ], R2 ;  /* 0x00000002000085a7 */ /* 0x000ea400080010ff */
[----:B--2---:R-:W-:Y:S05]  /*8bb0*/  @!P0 BRA `(.L_x_158) ;  /* 0xfffffffc00f08947 */ /* 0x004fea000383ffff */
[----:B------:R-:W-:Y:S05]  /*8bc0*/  BRA `(.L_x_159) ;  /* 0xffffffa400587947 */ /* 0x000fea000383ffff */
.L_x_49:
[----:B------:R-:W-:-:S07]  /*8bd0*/  MOV R0, UR5 ;  /* 0x0000000500007c02 */ /* 0x000fce0008000f00 */
.L_x_160:
[----:B-1----:R1:W2:Y:S02]  /*8be0*/  SYNCS.PHASECHK.TRANS64.TRYWAIT P0, [R0+URZ], R2 ;  /* 0x00000002000075a7 */ /* 0x0022a400080011ff */
[----:B--2---:R-:W-:Y:S05]  /*8bf0*/  @!P0 NANOSLEEP.SYNCS 0x989680 ;  /* 0x009896800000895d */ /* 0x004fea0003900000 */
[----:B------:R-:W2:Y:S02]  /*8c00*/  @!P0 SYNCS.PHASECHK.TRANS64 P0, [R0+URZ], R2 ;  /* 0x00000002000085a7 */ /* 0x000ea400080010ff */
[----:B--2---:R-:W-:Y:S05]  /*8c10*/  @!P0 BRA `(.L_x_160) ;  /* 0xfffffffc00f08947 */ /* 0x004fea000383ffff */
[----:B------:R-:W-:Y:S05]  /*8c20*/  BRA `(.L_x_161) ;  /* 0xffffffa400687947 */ /* 0x000fea000383ffff */
.L_x_50:
[----:B------:R-:W-:-:S07]  /*8c30*/  MOV R0, UR5 ;  /* 0x0000000500007c02 */ /* 0x000fce0008000f00 */
.L_x_162:
[----:B-1----:R1:W2:Y:S02]  /*8c40*/  SYNCS.PHASECHK.TRANS64.TRYWAIT P0, [R0+URZ], R2 ;  /* 0x00000002000075a7 */ /* 0x0022a400080011ff */
[----:B--2---:R-:W-:Y:S05]  /*8c50*/  @!P0 NANOSLEEP.SYNCS 0x989680 ;  /* 0x009896800000895d */ /* 0x004fea0003900000 */
[----:B------:R-:W2:Y:S02]  /*8c60*/  @!P0 SYNCS.PHASECHK.TRANS64 P0, [R0+URZ], R2 ;  /* 0x00000002000085a7 */ /* 0x000ea400080010ff */
[----:B--2---:R-:W-:Y:S05]  /*8c70*/  @!P0 BRA `(.L_x_162) ;  /* 0xfffffffc00f08947 */ /* 0x004fea000383ffff */
[----:B------:R-:W-:Y:S05]  /*8c80*/  BRA `(.L_x_163) ;  /* 0xffffffa400787947 */ /* 0x000fea000383ffff */
.L_x_51:
[----:B------:R-:W-:-:S07]  /*8c90*/  MOV R0, UR5 ;  /* 0x0000000500007c02 */ /* 0x000fce0008000f00 */
.L_x_164:
[----:B-1----:R1:W2:Y:S02]  /*8ca0*/  SYNCS.PHASECHK.TRANS64.TRYWAIT P0, [R0+URZ], R2 ;  /* 0x00000002000075a7 */ /* 0x0022a400080011ff */
[----:B--2---:R-:W-:Y:S05]  /*8cb0*/  @!P0 NANOSLEEP.SYNCS 0x989680 ;  /* 0x009896800000895d */ /* 0x004fea0003900000 */
[----:B------:R-:W2:Y:S02]  /*8cc0*/  @!P0 SYNCS.PHASECHK.TRANS64 P0, [R0+URZ], R2 ;  /* 0x00000002000085a7 */ /* 0x000ea400080010ff */
[----:B--2---:R-:W-:Y:S05]  /*8cd0*/  @!P0 BRA `(.L_x_164) ;  /* 0xfffffffc00f08947 */ /* 0x004fea000383ffff */
[----:B------:R-:W-:Y:S05]  /*8ce0*/  BRA `(.L_x_165) ;  /* 0xffffffa400887947 */ /* 0x000fea000383ffff */
.L_x_52:
[----:B------:R-:W-:-:S07]  /*8cf0*/  MOV R0, UR5 ;  /* 0x0000000500007c02 */ /* 0x000fce0008000f00 */
.L_x_166:
[----:B-1----:R1:W2:Y:S02]  /*8d00*/  SYNCS.PHASECHK.TRANS64.TRYWAIT P0, [R0+URZ], R2 ;  /* 0x00000002000075a7 */ /* 0x0022a400080011ff */
[----:B--2---:R-:W-:Y:S05]  /*8d10*/  @!P0 NANOSLEEP.SYNCS 0x989680 ;  /* 0x009896800000895d */ /* 0x004fea0003900000 */
[----:B------:R-:W2:Y:S02]  /*8d20*/  @!P0 SYNCS.PHASECHK.TRANS64 P0, [R0+URZ], R2 ;  /* 0x00000002000085a7 */ /* 0x000ea400080010ff */
[----:B--2---:R-:W-:Y:S05]  /*8d30*/  @!P0 BRA `(.L_x_166) ;  /* 0xfffffffc00f08947 */ /* 0x004fea000383ffff */
[----:B------:R-:W-:Y:S05]  /*8d40*/  BRA `(.L_x_167) ;  /* 0xffffffa400987947 */ /* 0x000fea000383ffff */
.L_x_53:
[----:B------:R-:W-:-:S07]  /*8d50*/  MOV R0, UR5 ;  /* 0x0000000500007c02 */ /* 0x000fce0008000f00 */
.L_x_168:
[----:B-1----:R1:W2:Y:S02]  /*8d60*/  SYNCS.PHASECHK.TRANS64.TRYWAIT P0, [R0+URZ], R2 ;  /* 0x00000002000075a7 */ /* 0x0022a400080011ff */
[----:B--2---:R-:W-:Y:S05]  /*8d70*/  @!P0 NANOSLEEP.SYNCS 0x989680 ;  /* 0x009896800000895d */ /* 0x004fea0003900000 */
[----:B------:R-:W2:Y:S02]  /*8d80*/  @!P0 SYNCS.PHASECHK.TRANS64 P0, [R0+URZ], R2 ;  /* 0x00000002000085a7 */ /* 0x000ea400080010ff */
[----:B--2---:R-:W-:Y:S05]  /*8d90*/  @!P0 BRA `(.L_x_168) ;  /* 0xfffffffc00f08947 */ /* 0x004fea000383ffff */
[----:B------:R-:W-:Y:S05]  /*8da0*/  BRA `(.L_x_169) ;  /* 0xffffffa400a87947 */ /* 0x000fea000383ffff */
.L_x_54:
[----:B------:R-:W-:-:S07]  /*8db0*/  MOV R0, UR5 ;  /* 0x0000000500007c02 */ /* 0x000fce0008000f00 */
.L_x_170:
[----:B-1----:R1:W2:Y:S02]  /*8dc0*/  SYNCS.PHASECHK.TRANS64.TRYWAIT P0, [R0+URZ], R2 ;  /* 0x00000002000075a7 */ /* 0x0022a400080011ff */
[----:B--2---:R-:W-:Y:S05]  /*8dd0*/  @!P0 NANOSLEEP.SYNCS 0x989680 ;  /* 0x009896800000895d */ /* 0x004fea0003900000 */
[----:B------:R-:W2:Y:S02]  /*8de0*/  @!P0 SYNCS.PHASECHK.TRANS64 P0, [R0+URZ], R2 ;  /* 0x00000002000085a7 */ /* 0x000ea400080010ff */
[----:B--2---:R-:W-:Y:S05]  /*8df0*/  @!P0 BRA `(.L_x_170) ;  /* 0xfffffffc00f08947 */ /* 0x004fea000383ffff */
[----:B------:R-:W-:Y:S05]  /*8e00*/  BRA `(.L_x_171) ;  /* 0xffffffa400b87947 */ /* 0x000fea000383ffff */
.L_x_55:
[----:B------:R-:W-:-:S07]  /*8e10*/  MOV R0, UR5 ;  /* 0x0000000500007c02 */ /* 0x000fce0008000f00 */
.L_x_172:
[----:B-1----:R1:W2:Y:S02]  /*8e20*/  SYNCS.PHASECHK.TRANS64.TRYWAIT P0, [R0+URZ], R2 ;  /* 0x00000002000075a7 */ /* 0x0022a400080011ff */
[----:B--2---:R-:W-:Y:S05]  /*8e30*/  @!P0 NANOSLEEP.SYNCS 0x989680 ;  /* 0x009896800000895d */ /* 0x004fea0003900000 */
[----:B------:R-:W2:Y:S02]  /*8e40*/  @!P0 SYNCS.PHASECHK.TRANS64 P0, [R0+URZ], R2 ;  /* 0x00000002000085a7 */ /* 0x000ea400080010ff */
[----:B--2---:R-:W-:Y:S05]  /*8e50*/  @!P0 BRA `(.L_x_172) ;  /* 0xfffffffc00f08947 */ /* 0x004fea000383ffff */
[----:B------:R-:W-:Y:S05]  /*8e60*/  BRA `(.L_x_173) ;  /* 0xffffffa400c87947 */ /* 0x000fea000383ffff */
.L_x_56:
[----:B------:R-:W-:-:S07]  /*8e70*/  MOV R0, UR5 ;  /* 0x0000000500007c02 */ /* 0x000fce0008000f00 */
.L_x_174:
[----:B-1----:R1:W2:Y:S02]  /*8e80*/  SYNCS.PHASECHK.TRANS64.TRYWAIT P0, [R0+URZ], R2 ;  /* 0x00000002000075a7 */ /* 0x0022a400080011ff */
[----:B--2---:R-:W-:Y:S05]  /*8e90*/  @!P0 NANOSLEEP.SYNCS 0x989680 ;  /* 0x009896800000895d */ /* 0x004fea0003900000 */
[----:B------:R-:W2:Y:S02]  /*8ea0*/  @!P0 SYNCS.PHASECHK.TRANS64 P0, [R0+URZ], R2 ;  /* 0x00000002000085a7 */ /* 0x000ea400080010ff */
[----:B--2---:R-:W-:Y:S05]  /*8eb0*/  @!P0 BRA `(.L_x_174) ;  /* 0xfffffffc00f08947 */ /* 0x004fea000383ffff */
[----:B------:R-:W-:Y:S05]  /*8ec0*/  BRA `(.L_x_175) ;  /* 0xffffffa400d87947 */ /* 0x000fea000383ffff */
.L_x_59:
[----:B------:R-:W-:-:S07]  /*8ed0*/  MOV R4, UR4 ;  /* 0x0000000400047c02 */ /* 0x000fce0008000f00 */
.L_x_176:
[----:B--2---:R2:W3:Y:S02]  /*8ee0*/  SYNCS.PHASECHK.TRANS64.TRYWAIT P1, [R4+URZ+0x158], R6 ;  /* 0x00015806040075a7 */ /* 0x0044e400080211ff */
[----:B---3--:R-:W-:Y:S05]  /*8ef0*/  @!P1 NANOSLEEP.SYNCS 0x989680 ;  /* 0x009896800000995d */ /* 0x008fea0003900000 */
[----:B------:R-:W3:Y:S02]  /*8f00*/  @!P1 SYNCS.PHASECHK.TRANS64 P1, [R4+URZ+0x158], R6 ;  /* 0x00015806040095a7 */ /* 0x000ee400080210ff */
[----:B---3--:R-:W-:Y:S05]  /*8f10*/  @!P1 BRA `(.L_x_176) ;  /* 0xfffffffc00f09947 */ /* 0x008fea000383ffff */
[----:B------:R-:W-:Y:S05]  /*8f20*/  BRA `(.L_x_177) ;  /* 0xffffffa800487947 */ /* 0x000fea000383ffff */
.L_x_60:
[----:B--2---:R-:W-:-:S07]  /*8f30*/  MOV R4, UR4 ;  /* 0x0000000400047c02 */ /* 0x004fce0008000f00 */
.L_x_178:
[----:B--2---:R2:W3:Y:S02]  /*8f40*/  SYNCS.PHASECHK.TRANS64.TRYWAIT P1, [R4+URZ+0x150], R5 ;  /* 0x00015005040075a7 */ /* 0x0044e400080211ff */
[----:B---3--:R-:W-:Y:S05]  /*8f50*/  @!P1 NANOSLEEP.SYNCS 0x989680 ;  /* 0x009896800000995d */ /* 0x008fea0003900000 */
[----:B------:R-:W3:Y:S02]  /*8f60*/  @!P1 SYNCS.PHASECHK.TRANS64 P1, [R4+URZ+0x150], R5 ;  /* 0x00015005040095a7 */ /* 0x000ee400080210ff */
[----:B---3--:R-:W-:Y:S05]  /*8f70*/  @!P1 BRA `(.L_x_178) ;  /* 0xfffffffc00f09947 */ /* 0x008fea000383ffff */
[----:B------:R-:W-:Y:S05]  /*8f80*/  BRA `(.L_x_179) ;  /* 0xffffffa800507947 */ /* 0x000fea000383ffff */
.L_x_70:
[----:B--2---:R-:W-:-:S04]  /*8f90*/  MOV R5, UR5 ;  /* 0x0000000500057c02 */ /* 0x004fc80008000f00 */
[----:B------:R2:W3:Y:S03]  /*8fa0*/  SYNCS.PHASECHK.TRANS64.TRYWAIT P0, [R5+URZ+0x8], R6 ;  /* 0x00000806050075a7 */ /* 0x0004e600080011ff */
[----:B---3--:R-:W-:Y:S05]  /*8fb0*/  @!P0 NANOSLEEP.SYNCS 0x989680 ;  /* 0x009896800000895d */ /* 0x008fea0003900000 */
[----:B------:R-:W3:Y:S02]  /*8fc0*/  @!P0 SYNCS.PHASECHK.TRANS64 P0, [R5+URZ+0x8], R6 ;  /* 0x00000806050085a7 */ /* 0x000ee400080010ff */
[----:B---3--:R-:W-:Y:S05]  /*8fd0*/  @!P0 BRA `(.L_x_70) ;  /* 0xfffffffc00ec8947 */ /* 0x008fea000383ffff */
[----:B------:R-:W-:Y:S05]  /*8fe0*/  BRA `(.L_x_69) ;  /* 0xffffffac001c7947 */ /* 0x000fea000383ffff */
.L_x_72:
[----:B------:R-:W-:Y:S01]  /*8ff0*/  BSSY B0, `(.L_x_180) ;  /* 0x0000006000007945 */ /* 0x000fe20003800000 */
[----:B------:R-:W-:-:S07]  /*9000*/  MOV R15, 0xffffffff ;  /* 0xffffffff000f7802 */ /* 0x000fce0000000f00 */
[----:B-12--5:R-:W-:Y:S05]  /*9010*/  WARPSYNC.COLLECTIVE R15, `(.L_x_181) ;  /* 0x000000000f0c7348 */ /* 0x026fea0003c00000 */
[----:B------:R-:W-:Y:S02]  /*9020*/  ELECT P6, UR79, PT ;  /* 0x00000000004f782f */ /* 0x000fe400038c0000 */
[----:B------:R-:W-:Y:S01]  /*9030*/  MOV R14, UR79 ;  /* 0x0000004f000e7c02 */ /* 0x000fe20008000f00 */
[----:B-12--5:R-:W-:Y:S10]  /*9040*/  ENDCOLLECTIVE ;  /* 0x000000000000791b */ /* 0x026ff40003800000 */
.L_x_181:
[----:B------:R-:W-:Y:S05]  /*9050*/  BSYNC B0 ;  /* 0x0000000000007941 */ /* 0x000fea0003800000 */
.L_x_180:
[----:B------:R-:W-:Y:S05]  /*9060*/  BRA `(.L_x_182) ;  /* 0xffffffac004c7947 */ /* 0x000fea000383ffff */
.L_x_74:
[----:B--2---:R-:W-:-:S04]  /*9070*/  MOV R3, UR5 ;  /* 0x0000000500037c02 */ /* 0x004fc80008000f00 */
[----:B------:R2:W3:Y:S03]  /*9080*/  SYNCS.PHASECHK.TRANS64.TRYWAIT P0, [R3+URZ+0x8], R4 ;  /* 0x00000804030075a7 */ /* 0x0004e600080011ff */
[----:B---3--:R-:W-:Y:S05]  /*9090*/  @!P0 NANOSLEEP.SYNCS 0x989680 ;  /* 0x009896800000895d */ /* 0x008fea0003900000 */
[----:B------:R-:W3:Y:S02]  /*90a0*/  @!P0 SYNCS.PHASECHK.TRANS64 P0, [R3+URZ+0x8], R4 ;  /* 0x00000804030085a7 */ /* 0x000ee400080010ff */
[----:B---3--:R-:W-:Y:S05]  /*90b0*/  @!P0 BRA `(.L_x_74) ;  /* 0xfffffffc00ec8947 */ /* 0x008fea000383ffff */
[----:B------:R-:W-:Y:S05]  /*90c0*/  BRA `(.L_x_73) ;  /* 0xffffffac00507947 */ /* 0x000fea000383ffff */
.L_x_75:
[----:B------:R-:W-:-:S07]  /*90d0*/  MOV R4, UR20 ;  /* 0x0000001400047c02 */ /* 0x000fce0008000f00 */
.L_x_183:
[----:B-1----:R1:W2:Y:S02]  /*90e0*/  SYNCS.PHASECHK.TRANS64.TRYWAIT P0, [R4+URZ+0x150], R5 ;  /* 0x00015005040075a7 */ /* 0x0022a400080011ff */
[----:B--2---:R-:W-:Y:S05]  /*90f0*/  @!P0 NANOSLEEP.SYNCS 0x989680 ;  /* 0x009896800000895d */ /* 0x004fea0003900000 */
[----:B------:R-:W2:Y:S02]  /*9100*/  @!P0 SYNCS.PHASECHK.TRANS64 P0, [R4+URZ+0x150], R5 ;  /* 0x00015005040085a7 */ /* 0x000ea400080010ff */
[----:B--2---:R-:W-:Y:S05]  /*9110*/  @!P0 BRA `(.L_x_183) ;  /* 0xfffffffc00f08947 */ /* 0x004fea000383ffff */
[----:B------:R-:W-:Y:S05]  /*9120*/  BRA `(.L_x_184) ;  /* 0xffffffb000487947 */ /* 0x000fea000383ffff */
.L_x_77:
[----:B------:R-:W-:-:S07]  /*9130*/  MOV R4, UR25 ;  /* 0x0000001900047c02 */ /* 0x000fce0008000f00 */
.L_x_185:
[----:B-1----:R1:W2:Y:S02]  /*9140*/  SYNCS.PHASECHK.TRANS64.TRYWAIT P0, [R4+URZ+0x170], R5 ;  /* 0x00017005040075a7 */ /* 0x0022a400080011ff */
[----:B--2---:R-:W-:Y:S05]  /*9150*/  @!P0 NANOSLEEP.SYNCS 0x989680 ;  /* 0x009896800000895d */ /* 0x004fea0003900000 */
[----:B------:R-:W2:Y:S02]  /*9160*/  @!P0 SYNCS.PHASECHK.TRANS64 P0, [R4+URZ+0x170], R5 ;  /* 0x00017005040085a7 */ /* 0x000ea400080010ff */
[----:B--2---:R-:W-:Y:S05]  /*9170*/  @!P0 BRA `(.L_x_185) ;  /* 0xfffffffc00f08947 */ /* 0x004fea000383ffff */
[----:B------:R-:W-:Y:S05]  /*9180*/  BRA `(.L_x_76) ;  /* 0xffffffb000687947 */ /* 0x000fea000383ffff */
.L_x_81:
[----:B-1----:R-:W-:Y:S07]  /*9190*/  MOV R4, UR18 ;  /* 0x0000001200047c02 */ /* 0x002fee0008000f00 */
.L_x_186:
[----:B-1----:R1:W2:Y:S02]  /*91a0*/  SYNCS.PHASECHK.TRANS64.TRYWAIT P0, [R4+URZ], R6 ;  /* 0x00000006040075a7 */ /* 0x0022a400080011ff */
[----:B--2---:R-:W-:Y:S05]  /*91b0*/  @!P0 NANOSLEEP.SYNCS 0x989680 ;  /* 0x009896800000895d */ /* 0x004fea0003900000 */
[----:B------:R-:W2:Y:S02]  /*91c0*/  @!P0 SYNCS.PHASECHK.TRANS64 P0, [R4+URZ], R6 ;  /* 0x00000006040085a7 */ /* 0x000ea400080010ff */
[----:B--2---:R-:W-:Y:S05]  /*91d0*/  @!P0 BRA `(.L_x_186) ;  /* 0xfffffffc00f08947 */ /* 0x004fea000383ffff */
[----:B------:R-:W-:Y:S05]  /*91e0*/  BRA `(.L_x_80) ;  /* 0xffffffb0008c7947 */ /* 0x000fea000383ffff */
.L_x_85:
[----:B--2---:R-:W-:-:S07]  /*91f0*/  MOV R0, UR4 ;  /* 0x0000000400007c02 */ /* 0x004fce0008000f00 */
.L_x_187:
[----:B--2---:R2:W3:Y:S02]  /*9200*/  SYNCS.PHASECHK.TRANS64.TRYWAIT P0, [R0+URZ], R2 ;  /* 0x00000002000075a7 */ /* 0x0044e400080011ff */
[----:B---3--:R-:W-:Y:S05]  /*9210*/  @!P0 NANOSLEEP.SYNCS 0x989680 ;  /* 0x009896800000895d */ /* 0x008fea0003900000 */
[----:B------:R-:W3:Y:S02]  /*9220*/  @!P0 SYNCS.PHASECHK.TRANS64 P0, [R0+URZ], R2 ;  /* 0x00000002000085a7 */ /* 0x000ee400080010ff */
[----:B---3--:R-:W-:Y:S05]  /*9230*/  @!P0 BRA `(.L_x_187) ;  /* 0xfffffffc00f08947 */ /* 0x008fea000383ffff */
[----:B------:R-:W-:Y:S05]  /*9240*/  BRA `(.L_x_188) ;  /* 0xffffffb400947947 */ /* 0x000fea000383ffff */
.L_x_88:
[----:B------:R-:W-:-:S07]  /*9250*/  MOV R0, UR20 ;  /* 0x0000001400007c02 */ /* 0x000fce0008000f00 */
.L_x_189:
[----:B--2---:R2:W3:Y:S02]  /*9260*/  SYNCS.PHASECHK.TRANS64.TRYWAIT P1, [R0+URZ+0x180], R2 ;  /* 0x00018002000075a7 */ /* 0x0044e400080211ff */
[----:B---3--:R-:W-:Y:S05]  /*9270*/  @!P1 NANOSLEEP.SYNCS 0x989680 ;  /* 0x009896800000995d */ /* 0x008fea0003900000 */
[----:B------:R-:W3:Y:S02]  /*9280*/  @!P1 SYNCS.PHASECHK.TRANS64 P1, [R0+URZ+0x180], R2 ;  /* 0x00018002000095a7 */ /* 0x000ee400080210ff */
[----:B---3--:R-:W-:Y:S05]  /*9290*/  @!P1 BRA `(.L_x_189) ;  /* 0xfffffffc00f09947 */ /* 0x008fea000383ffff */
[----:B------:R-:W-:Y:S05]  /*92a0*/  BRA `(.L_x_190) ;  /* 0xffffffb400e07947 */ /* 0x000fea000383ffff */
.L_x_93:
[----:B------:R-:W-:Y:S07]  /*92b0*/  MOV R0, UR31 ;  /* 0x0000001f00007c02 */ /* 0x000fee0008000f00 */
.L_x_191:
[----:B--2---:R2:W4:Y:S02]  /*92c0*/  SYNCS.PHASECHK.TRANS64.TRYWAIT P0, [R0+URZ+0x150], R2 ;  /* 0x00015002000075a7 */ /* 0x00452400080011ff */
[----:B----4-:R-:W-:Y:S05]  /*92d0*/  @!P0 NANOSLEEP.SYNCS 0x989680 ;  /* 0x009896800000895d */ /* 0x010fea0003900000 */
[----:B------:R-:W4:Y:S02]  /*92e0*/  @!P0 SYNCS.PHASECHK.TRANS64 P0, [R0+URZ+0x150], R2 ;  /* 0x00015002000085a7 */ /* 0x000f2400080010ff */
[----:B----4-:R-:W-:Y:S05]  /*92f0*/  @!P0 BRA `(.L_x_191) ;  /* 0xfffffffc00f08947 */ /* 0x010fea000383ffff */
[----:B------:R-:W-:Y:S05]  /*9300*/  BRA `(.L_x_192) ;  /* 0xffffffbc00187947 */ /* 0x000fea000383ffff */
.L_x_96:
[----:B------:R-:W-:Y:S07]  /*9310*/  MOV R0, UR31 ;  /* 0x0000001f00007c02 */ /* 0x000fee0008000f00 */
.L_x_193:
[----:B-1----:R1:W2:Y:S02]  /*9320*/  SYNCS.PHASECHK.TRANS64.TRYWAIT P2, [R0+URZ+0x148], R2 ;  /* 0x00014802000075a7 */ /* 0x0022a400080411ff */
[----:B--2---:R-:W-:Y:S05]  /*9330*/  @!P2 NANOSLEEP.SYNCS 0x989680 ;  /* 0x009896800000a95d */ /* 0x004fea0003900000 */
[----:B------:R-:W2:Y:S02]  /*9340*/  @!P2 SYNCS.PHASECHK.TRANS64 P2, [R0+URZ+0x148], R2 ;  /* 0x000148020000a5a7 */ /* 0x000ea400080410ff */
[----:B--2---:R-:W-:Y:S05]  /*9350*/  @!P2 BRA `(.L_x_193) ;  /* 0xfffffffc00f0a947 */ /* 0x004fea000383ffff */
[----:B------:R-:W-:Y:S05]  /*9360*/  BRA `(.L_x_95) ;  /* 0xffffffc000787947 */ /* 0x000fea000383ffff */
.L_x_99:
[----:B------:R-:W-:Y:S07]  /*9370*/  MOV R0, UR7 ;  /* 0x0000000700007c02 */ /* 0x000fee0008000f00 */
.L_x_194:
[----:B-1----:R1:W2:Y:S02]  /*9380*/  SYNCS.PHASECHK.TRANS64.TRYWAIT P1, [R0+URZ+0x128], R2 ;  /* 0x00012802000075a7 */ /* 0x0022a400080211ff */
[----:B--2---:R-:W-:Y:S05]  /*9390*/  @!P1 NANOSLEEP.SYNCS 0x989680 ;  /* 0x009896800000995d */ /* 0x004fea0003900000 */
[----:B------:R-:W2:Y:S02]  /*93a0*/  @!P1 SYNCS.PHASECHK.TRANS64 P1, [R0+URZ+0x128], R2 ;  /* 0x00012802000095a7 */ /* 0x000ea400080210ff */
[----:B--2---:R-:W-:Y:S05]  /*93b0*/  @!P1 BRA `(.L_x_194) ;  /* 0xfffffffc00f09947 */ /* 0x004fea000383ffff */
[----:B------:R-:W-:Y:S05]  /*93c0*/  BRA `(.L_x_195) ;  /* 0xffffffc400107947 */ /* 0x000fea000383ffff */
.L_x_100:
[----:B------:R-:W-:Y:S07]  /*93d0*/  MOV R0, UR5 ;  /* 0x0000000500007c02 */ /* 0x000fee0008000f00 */
.L_x_196:
[----:B-1----:R1:W2:Y:S02]  /*93e0*/  SYNCS.PHASECHK.TRANS64.TRYWAIT P0, [R0+URZ+0x128], R2 ;  /* 0x00012802000075a7 */ /* 0x0022a400080011ff */
[----:B--2---:R-:W-:Y:S05]  /*93f0*/  @!P0 NANOSLEEP.SYNCS 0x989680 ;  /* 0x009896800000895d */ /* 0x004fea0003900000 */
[----:B------:R-:W2:Y:S02]  /*9400*/  @!P0 SYNCS.PHASECHK.TRANS64 P0, [R0+URZ+0x128], R2 ;  /* 0x00012802000085a7 */ /* 0x000ea400080010ff */
[----:B--2---:R-:W-:Y:S05]  /*9410*/  @!P0 BRA `(.L_x_196) ;  /* 0xfffffffc00f08947 */ /* 0x004fea000383ffff */
[----:B------:R-:W-:Y:S05]  /*9420*/  BRA `(.L_x_197) ;  /* 0xffffffc4009c7947 */ /* 0x000fea000383ffff */
.L_x_102:
[----:B------:R-:W-:-:S07]  /*9430*/  MOV R0, UR4 ;  /* 0x0000000400007c02 */ /* 0x000fce0008000f00 */
.L_x_198:
[----:B-1----:R1:W3:Y:S02]  /*9440*/  SYNCS.PHASECHK.TRANS64.TRYWAIT P0, [R0+URZ], R2 ;  /* 0x00000002000075a7 */ /* 0x0022e400080011ff */
[----:B---3--:R-:W-:Y:S05]  /*9450*/  @!P0 NANOSLEEP.SYNCS 0x989680 ;  /* 0x009896800000895d */ /* 0x008fea0003900000 */
[----:B------:R-:W3:Y:S02]  /*9460*/  @!P0 SYNCS.PHASECHK.TRANS64 P0, [R0+URZ], R2 ;  /* 0x00000002000085a7 */ /* 0x000ee400080010ff */
[----:B---3--:R-:W-:Y:S05]  /*9470*/  @!P0 BRA `(.L_x_198) ;  /* 0xfffffffc00f08947 */ /* 0x008fea000383ffff */
[----:B------:R-:W-:Y:S05]  /*9480*/  BRA `(.L_x_199) ;  /* 0xffffffc8004c7947 */ /* 0x000fea000383ffff */
.L_x_103:
[----:B------:R-:W-:-:S07]  /*9490*/  MOV R0, UR5 ;  /* 0x0000000500007c02 */ /* 0x000fce0008000f00 */
.L_x_200:
[----:B-1----:R1:W2:Y:S02]  /*94a0*/  SYNCS.PHASECHK.TRANS64.TRYWAIT P0, [R0+URZ], R2 ;  /* 0x00000002000075a7 */ /* 0x0022a400080011ff */
[----:B--2---:R-:W-:Y:S05]  /*94b0*/  @!P0 NANOSLEEP.SYNCS 0x989680 ;  /* 0x009896800000895d */ /* 0x004fea0003900000 */
[----:B------:R-:W2:Y:S02]  /*94c0*/  @!P0 SYNCS.PHASECHK.TRANS64 P0, [R0+URZ], R2 ;  /* 0x00000002000085a7 */ /* 0x000ea400080010ff */
[----:B--2---:R-:W-:Y:S05]  /*94d0*/  @!P0 BRA `(.L_x_200) ;  /* 0xfffffffc00f08947 */ /* 0x004fea000383ffff */
[----:B------:R-:W-:Y:S05]  /*94e0*/  BRA `(.L_x_201) ;  /* 0xffffffc800587947 */ /* 0x000fea000383ffff */
.L_x_105:
[----:B------:R-:W-:Y:S07]  /*94f0*/  MOV R0, UR45 ;  /* 0x0000002d00007c02 */ /* 0x000fee0008000f00 */
.L_x_202:
[----:B-1----:R1:W2:Y:S02]  /*9500*/  SYNCS.PHASECHK.TRANS64.TRYWAIT P0, [R0+URZ+0x150], R2 ;  /* 0x00015002000075a7 */ /* 0x0022a400080011ff */
[----:B--2---:R-:W-:Y:S05]  /*9510*/  @!P0 NANOSLEEP.SYNCS 0x989680 ;  /* 0x009896800000895d */ /* 0x004fea0003900000 */
[----:B------:R-:W2:Y:S02]  /*9520*/  @!P0 SYNCS.PHASECHK.TRANS64 P0, [R0+URZ+0x150], R2 ;  /* 0x00015002000085a7 */ /* 0x000ea400080010ff */
[----:B--2---:R-:W-:Y:S05]  /*9530*/  @!P0 BRA `(.L_x_202) ;  /* 0xfffffffc00f08947 */ /* 0x004fea000383ffff */
[----:B------:R-:W-:Y:S05]  /*9540*/  BRA `(.L_x_203) ;  /* 0xffffffcc00407947 */ /* 0x000fea000383ffff */
.L_x_115:
[----:B-1----:R1:W3:Y:S02]  /*9550*/  SYNCS.PHASECHK.TRANS64.TRYWAIT P1, [R0+URZ+0x110], R2 ;  /* 0x00011002000075a7 */ /* 0x0022e400080211ff */
[----:B---3--:R-:W-:Y:S05]  /*9560*/  @!P1 NANOSLEEP.SYNCS 0x989680 ;  /* 0x009896800000995d */ /* 0x008fea0003900000 */
[----:B------:R-:W3:Y:S02]  /*9570*/  @!P1 SYNCS.PHASECHK.TRANS64 P1, [R0+URZ+0x110], R2 ;  /* 0x00011002000095a7 */ /* 0x000ee400080210ff */
[----:B---3--:R-:W-:Y:S05]  /*9580*/  @!P1 BRA `(.L_x_115) ;  /* 0xfffffffc00f09947 */ /* 0x008fea000383ffff */
[----:B------:R-:W-:Y:S05]  /*9590*/  BRA `(.L_x_114) ;  /* 0xffffffdc00087947 */ /* 0x000fea000383ffff */
.L_x_117:
[----:B-1----:R1:W4:Y:S02]  /*95a0*/  SYNCS.PHASECHK.TRANS64.TRYWAIT P0, [R59+URZ+0x160], R3 ;  /* 0x000160033b0075a7 */ /* 0x00232400080011ff */
[----:B----4-:R-:W-:Y:S05]  /*95b0*/  @!P0 NANOSLEEP.SYNCS 0x989680 ;  /* 0x009896800000895d */ /* 0x010fea0003900000 */
[----:B------:R-:W4:Y:S02]  /*95c0*/  @!P0 SYNCS.PHASECHK.TRANS64 P0, [R59+URZ+0x160], R3 ;  /* 0x000160033b0085a7 */ /* 0x000f2400080010ff */
[----:B----4-:R-:W-:Y:S05]  /*95d0*/  @!P0 BRA `(.L_x_117) ;  /* 0xfffffffc00f08947 */ /* 0x010fea000383ffff */
[----:B------:R-:W-:Y:S05]  /*95e0*/  BRA `(.L_x_116) ;  /* 0xffffffdc00387947 */ /* 0x000fea000383ffff */
.L_x_128:
[----:B-1----:R1:W2:Y:S02]  /*95f0*/  SYNCS.PHASECHK.TRANS64.TRYWAIT P0, [R3+URZ+0x110], R27 ;  /* 0x0001101b030075a7 */ /* 0x0022a400080011ff */
[----:B--2---:R-:W-:Y:S05]  /*9600*/  @!P0 NANOSLEEP.SYNCS 0x989680 ;  /* 0x009896800000895d */ /* 0x004fea0003900000 */
[----:B------:R-:W2:Y:S02]  /*9610*/  @!P0 SYNCS.PHASECHK.TRANS64 P0, [R3+URZ+0x110], R27 ;  /* 0x0001101b030085a7 */ /* 0x000ea400080010ff */
[----:B--2---:R-:W-:Y:S05]  /*9620*/  @!P0 BRA `(.L_x_128) ;  /* 0xfffffffc00f08947 */ /* 0x004fea000383ffff */
[----:B------:R-:W-:Y:S05]  /*9630*/  BRA `(.L_x_127) ;  /* 0xffffffe4006c7947 */ /* 0x000fea000383ffff */
        .weak           $__internal_0_$__cuda_sm10x_tcgen05_guardrail_trap_col_being_dealloced_not_returned_by_alloc
        .type           $__internal_0_$__cuda_sm10x_tcgen05_guardrail_trap_col_being_dealloced_not_returned_by_alloc,@function
        .size           $__internal_0_$__cuda_sm10x_tcgen05_guardrail_trap_col_being_dealloced_not_returned_by_alloc,($__internal_1_$__cuda_sm10x_tcgen05_guardrail_trap_phase_invalid_during_alloc - $__internal_0_$__cuda_sm10x_tcgen05_guardrail_trap_col_being_dealloced_not_returned_by_alloc)
$__internal_0_$__cuda_sm10x_tcgen05_guardrail_trap_col_being_dealloced_not_returned_by_alloc:
[----:B------:R-:W-:Y:S05]  /*9640*/  BPT.TRAP 0x1 ;  /* 0x000000040000795c */ /* 0x000fea0000300000 */
[----:B------:R-:W-:-:S04]  /*9650*/  HFMA2 R3, -RZ, RZ, 0, 0 ;  /* 0x00000000ff037431 */ /* 0x000fc800000001ff */
[----:B------:R-:W-:Y:S05]  /*9660*/  RET.REL.NODEC R2 `(_ZN7cutlass13device_kernelINS_4conv6kernel13ConvUniversalINS1_16ConvProblemShapeILNS1_8OperatorE1ELi2EEENS1_10collective14CollectiveConvINS1_47MainloopSm100TmaUmmaWarpSpecializedImplicitGemmILS5_1ELi17ELi2ELi1ELi2EN4cute5tupleIJNSA_1CILi2EEENSC_ILi1EEESE_EEEEENSB_IJNSC_ILi128EEENSC_ILi64EEENSB_IJSI_EEEEEENS_6half_tESL_NSA_8TiledMMAINSA_8MMA_AtomIJNSA_26SM100_MMA_F16BF16_2x1SM_SSISL_SL_fLi128ELi64ELNSA_4UMMA5MajorE0ELSQ_1ELNSP_7ScaleInE0ELSR_0EEEEEENSA_6LayoutINSB_IJSE_SE_SE_EEENSB_IJNSC_ILi0EEESW_SW_EEEEENSB_IJNSA_10UnderscoreESZ_SZ_EEEEENS7_6detail27Sm100ImplicitGemmTileTraitsINSA_25SM100_TMA_2SM_LOAD_IM2COLENSA_14ComposedLayoutINSA_7SwizzleILi3ELi4ELi3EEENSA_18smem_ptr_flag_bitsILi16EEENSU_INSB_IJNSC_ILi8EEESI_EEENSB_IJSI_SE_EEEEEEEvEENS13_INSA_18SM100_TMA_2SM_LOADENS15_INS16_ILi2ELi4ELi3EEES19_NSU_INSB_IJNSC_ILi32EEES1A_EEENSB_IJSE_S1I_EEEEEEEvEEEENS_8epilogue10collective18CollectiveEpilogueINS1P_23Sm100TmaWarpSpecializedILi3ELi2ELi16ELb1ELb0EEEJNSB_IJSI_SI_SJ_EEENSB_IJNSU_ISI_SE_EENSU_INSB_IJNSC_ILi16EEESD_EEES1K_EEEEESL_NSB_IJNSB_IJlllEEESE_SW_EEESL_S21_NS1P_6fusion15FusionCallbacksIS1T_NS22_17LinearCombinationISL_fSL_fLNS_15FloatRoundStyleE2EEES1U_S1Z_JEEENSA_5SM1004TMEM4LOAD26SM100_TMEM_LOAD_32dp32b16xENSA_20SM90_TMA_LOAD_IM2COLENS15_INS16_ILi1ELi4ELi3EEES19_NSU_INSB_IJS1A_S1W_EEENSB_IJS1W_SE_EEEEEEENSA_39AutoVectorizingCopyWithAssumedAlignmentILi128EEENSA_21SM90_TMA_STORE_IM2COLES2H_S2J_S2J_EEEvvEEEEvNT_6ParamsE) ;  /* 0xffffff6802647950 */ /* 0x000fea0003c3ffff */
        .weak           $__internal_1_$__cuda_sm10x_tcgen05_guardrail_trap_phase_invalid_during_alloc
        .type           $__internal_1_$__cuda_sm10x_tcgen05_guardrail_trap_phase_invalid_during_alloc,@function
        .size           $__internal_1_$__cuda_sm10x_tcgen05_guardrail_trap_phase_invalid_during_alloc,($__internal_2_$__cuda_sm10x_tcgen05_guardrail_trap_unallocated_columns_being_dealloced - $__internal_1_$__cuda_sm10x_tcgen05_guardrail_trap_phase_invalid_during_alloc)
$__internal_1_$__cuda_sm10x_tcgen05_guardrail_trap_phase_invalid_during_alloc:
[----:B------:R-:W-:Y:S05]  /*9670*/  BPT.TRAP 0x1 ;  /* 0x000000040000795c */ /* 0x000fea0000300000 */
[----:B------:R-:W-:-:S04]  /*9680*/  MOV R5, 0x0 ;  /* 0x0000000000057802 */ /* 0x000fc80000000f00 */
[----:B------:R-:W-:Y:S05]  /*9690*/  RET.REL.NODEC R4 `(_ZN7cutlass13device_kernelINS_4conv6kernel13ConvUniversalINS1_16ConvProblemShapeILNS1_8OperatorE1ELi2EEENS1_10collective14CollectiveConvINS1_47MainloopSm100TmaUmmaWarpSpecializedImplicitGemmILS5_1ELi17ELi2ELi1ELi2EN4cute5tupleIJNSA_1CILi2EEENSC_ILi1EEESE_EEEEENSB_IJNSC_ILi128EEENSC_ILi64EEENSB_IJSI_EEEEEENS_6half_tESL_NSA_8TiledMMAINSA_8MMA_AtomIJNSA_26SM100_MMA_F16BF16_2x1SM_SSISL_SL_fLi128ELi64ELNSA_4UMMA5MajorE0ELSQ_1ELNSP_7ScaleInE0ELSR_0EEEEEENSA_6LayoutINSB_IJSE_SE_SE_EEENSB_IJNSC_ILi0EEESW_SW_EEEEENSB_IJNSA_10UnderscoreESZ_SZ_EEEEENS7_6detail27Sm100ImplicitGemmTileTraitsINSA_25SM100_TMA_2SM_LOAD_IM2COLENSA_14ComposedLayoutINSA_7SwizzleILi3ELi4ELi3EEENSA_18smem_ptr_flag_bitsILi16EEENSU_INSB_IJNSC_ILi8EEESI_EEENSB_IJSI_SE_EEEEEEEvEENS13_INSA_18SM100_TMA_2SM_LOADENS15_INS16_ILi2ELi4ELi3EEES19_NSU_INSB_IJNSC_ILi32EEES1A_EEENSB_IJSE_S1I_EEEEEEEvEEEENS_8epilogue10collective18CollectiveEpilogueINS1P_23Sm100TmaWarpSpecializedILi3ELi2ELi16ELb1ELb0EEEJNSB_IJSI_SI_SJ_EEENSB_IJNSU_ISI_SE_EENSU_INSB_IJNSC_ILi16EEESD_EEES1K_EEEEESL_NSB_IJNSB_IJlllEEESE_SW_EEESL_S21_NS1P_6fusion15FusionCallbacksIS1T_NS22_17LinearCombinationISL_fSL_fLNS_15FloatRoundStyleE2EEES1U_S1Z_JEEENSA_5SM1004TMEM4LOAD26SM100_TMEM_LOAD_32dp32b16xENSA_20SM90_TMA_LOAD_IM2COLENS15_INS16_ILi1ELi4ELi3EEES19_NSU_INSB_IJS1A_S1W_EEENSB_IJS1W_SE_EEEEEEENSA_39AutoVectorizingCopyWithAssumedAlignmentILi128EEENSA_21SM90_TMA_STORE_IM2COLES2H_S2J_S2J_EEEvvEEEEvNT_6ParamsE) ;  /* 0xffffff6804587950 */ /* 0x000fea0003c3ffff */
        .weak           $__internal_2_$__cuda_sm10x_tcgen05_guardrail_trap_unallocated_columns_being_dealloced
        .type           $__internal_2_$__cuda_sm10x_tcgen05_guardrail_trap_unallocated_columns_being_dealloced,@function
        .size           $__internal_2_$__cuda_sm10x_tcgen05_guardrail_trap_unallocated_columns_being_dealloced,(.L_x_205 - $__internal_2_$__cuda_sm10x_tcgen05_guardrail_trap_unallocated_columns_being_dealloced)
$__internal_2_$__cuda_sm10x_tcgen05_guardrail_trap_unallocated_columns_being_dealloced:
[----:B------:R-:W-:Y:S05]  /*96a0*/  BPT.TRAP 0x1 ;  /* 0x000000040000795c */ /* 0x000fea0000300000 */
[----:B------:R-:W-:-:S04]  /*96b0*/  HFMA2 R3, -RZ, RZ, 0, 0 ;  /* 0x00000000ff037431 */ /* 0x000fc800000001ff */
[----:B------:R-:W-:Y:S05]  /*96c0*/  RET.REL.NODEC R2 `(_ZN7cutlass13device_kernelINS_4conv6kernel13ConvUniversalINS1_16ConvProblemShapeILNS1_8OperatorE1ELi2EEENS1_10collective14CollectiveConvINS1_47MainloopSm100TmaUmmaWarpSpecializedImplicitGemmILS5_1ELi17ELi2ELi1ELi2EN4cute5tupleIJNSA_1CILi2EEENSC_ILi1EEESE_EEEEENSB_IJNSC_ILi128EEENSC_ILi64EEENSB_IJSI_EEEEEENS_6half_tESL_NSA_8TiledMMAINSA_8MMA_AtomIJNSA_26SM100_MMA_F16BF16_2x1SM_SSISL_SL_fLi128ELi64ELNSA_4UMMA5MajorE0ELSQ_1ELNSP_7ScaleInE0ELSR_0EEEEEENSA_6LayoutINSB_IJSE_SE_SE_EEENSB_IJNSC_ILi0EEESW_SW_EEEEENSB_IJNSA_10UnderscoreESZ_SZ_EEEEENS7_6detail27Sm100ImplicitGemmTileTraitsINSA_25SM100_TMA_2SM_LOAD_IM2COLENSA_14ComposedLayoutINSA_7SwizzleILi3ELi4ELi3EEENSA_18smem_ptr_flag_bitsILi16EEENSU_INSB_IJNSC_ILi8EEESI_EEENSB_IJSI_SE_EEEEEEEvEENS13_INSA_18SM100_TMA_2SM_LOADENS15_INS16_ILi2ELi4ELi3EEES19_NSU_INSB_IJNSC_ILi32EEES1A_EEENSB_IJSE_S1I_EEEEEEEvEEEENS_8epilogue10collective18CollectiveEpilogueINS1P_23Sm100TmaWarpSpecializedILi3ELi2ELi16ELb1ELb0EEEJNSB_IJSI_SI_SJ_EEENSB_IJNSU_ISI_SE_EENSU_INSB_IJNSC_ILi16EEESD_EEES1K_EEEEESL_NSB_IJNSB_IJlllEEESE_SW_EEESL_S21_NS1P_6fusion15FusionCallbacksIS1T_NS22_17LinearCombinationISL_fSL_fLNS_15FloatRoundStyleE2EEES1U_S1Z_JEEENSA_5SM1004TMEM4LOAD26SM100_TMEM_LOAD_32dp32b16xENSA_20SM90_TMA_LOAD_IM2COLENS15_INS16_ILi1ELi4ELi3EEES19_NSU_INSB_IJS1A_S1W_EEENSB_IJS1W_SE_EEEEEEENSA_39AutoVectorizingCopyWithAssumedAlignmentILi128EEENSA_21SM90_TMA_STORE_IM2COLES2H_S2J_S2J_EEEvvEEEEvNT_6ParamsE) ;  /* 0xffffff68024c7950 */ /* 0x000fea0003c3ffff */
.L_x_204:
[----:B------:R-:W-:-:S00]  /*96d0*/  BRA `(.L_x_204) ;  /* 0xfffffffc00fc7947 */ /* 0x000fc0000383ffff */
[----:B------:R-:W-:-:S00]  /*96e0*/  NOP ;  /* 0x0000000000007918 */ /* 0x000fc00000000000 */
        /* <DEDUP_REMOVED lines=9> */
.L_x_205:


//--------------------- .nv.global.init           --------------------------
	.section	.nv.global.init,"aw",@progbits
.nv.global.init:
	.type		$str$29,@object
	.size		$str$29,($str$30 - $str$29)
$str$29:
        /*0000*/ 	.byte	0x28, 0x61, 0x64, 0x64, 0x72, 0x65, 0x73, 0x73, 0x20, 0x26, 0x20, 0x6d, 0x61, 0x73, 0x6b, 0x29
        /*0010*/ 	.byte	0x20, 0x3d, 0x3d, 0x20, 0x30, 0x00
	.type		$str$30,@object
	.size		$str$30,($str$28 - $str$30)
$str$30:
        /*0016*/ 	.byte	0x2f, 0x74, 0x6d, 0x70, 0x2f, 0x63, 0x75, 0x74, 0x6c, 0x61, 0x73, 0x73, 0x5f, 0x73, 0x77, 0x65
        /*0026*/ 	.byte	0x65, 0x70, 0x5f, 0x73, 0x72, 0x63, 0x2f, 0x69, 0x6e, 0x63, 0x6c, 0x75, 0x64, 0x65, 0x2f, 0x63
        /*0036*/ 	.byte	0x75, 0x74, 0x65, 0x2f, 0x70, 0x6f, 0x69, 0x6e, 0x74, 0x65, 0x72, 0x5f, 0x66, 0x6c, 0x61, 0x67
        /*0046*/ 	.byte	0x67, 0x65, 0x64, 0x2e, 0x68, 0x70, 0x70, 0x00
	.type		$str$28,@object
	.size		$str$28,($str$27 - $str$28)
$str$28:
        /*004e*/ 	.byte	0x2f, 0x74, 0x6d, 0x70, 0x2f, 0x63, 0x75, 0x74, 0x6c, 0x61, 0x73, 0x73, 0x5f, 0x73, 0x77, 0x65
        /*005e*/ 	.byte	0x65, 0x70, 0x5f, 0x73, 0x72, 0x63, 0x2f, 0x69, 0x6e, 0x63, 0x6c, 0x75, 0x64, 0x65, 0x2f, 0x63
        /*006e*/ 	.byte	0x75, 0x74, 0x65, 0x2f, 0x61, 0x74, 0x6f, 0x6d, 0x2f, 0x63, 0x6f, 0x70, 0x79, 0x5f, 0x74, 0x72
        /*007e*/ 	.byte	0x61, 0x69, 0x74, 0x73, 0x5f, 0x73, 0x6d, 0x31, 0x30, 0x30, 0x2e, 0x68, 0x70, 0x70, 0x00
	.type		$str$27,@object
	.size		$str$27,(__unnamed_1 - $str$27)
$str$27:
        /*008d*/ 	.byte	0x28, 0x28, 0x75, 0x69, 0x6e, 0x74, 0x33, 0x32, 0x5f, 0x74, 0x28, 0x74, 0x68, 0x72, 0x65, 0x61
        /*009d*/ 	.byte	0x64, 0x49, 0x64, 0x78, 0x2e, 0x78, 0x29, 0x20, 0x2f, 0x20, 0x33, 0x32, 0x29, 0x20, 0x25, 0x20
        /*00ad*/ 	.byte	0x34, 0x29, 0x20, 0x3d, 0x3d, 0x20, 0x28, 0x28, 0x28, 0x74, 0x6d, 0x65, 0x6d, 0x5f, 0x61, 0x64
        /*00bd*/ 	.byte	0x64, 0x72, 0x20, 0x3e, 0x3e, 0x20, 0x31, 0x36, 0x29, 0x20, 0x2f, 0x20, 0x33, 0x32, 0x29, 0x20
        /*00cd*/ 	.byte	0x25, 0x20, 0x34, 0x29, 0x00
	.type		__unnamed_1,@object
	.size		__unnamed_1,(__unnamed_2 - __unnamed_1)
__unnamed_1:
        /*00d2*/ 	.byte	0x61, 0x75, 0x74, 0x6f, 0x20, 0x63, 0x75, 0x74, 0x65, 0x3a, 0x3a, 0x61, 0x73, 0x5f, 0x70, 0x6f
        /* <DEDUP_REMOVED lines=24> */
        /*0262*/ 	.byte	0x34, 0x38, 0x3e, 0x3e, 0x3e, 0x3e, 0x5d, 0x00
	.type		__unnamed_2,@object
	.size		__unnamed_2,(.L_2 - __unnamed_2)
__unnamed_2:
        /* <DEDUP_REMOVED lines=40> */
        /*04ea*/ 	.byte	0x3a, 0x3a, 0x43, 0x3c, 0x30, 0x3e, 0x3e, 0x3e, 0x3e, 0x5d, 0x00
.L_2:


//--------------------- .nv.shared._ZN7cutlass13device_kernelINS_4conv6kernel13ConvUniversalINS1_16ConvProblemShapeILNS1_8OperatorE1ELi2EEENS1_10collective14CollectiveConvINS1_47MainloopSm100TmaUmmaWarpSpecializedImplicitGemmILS5_1ELi17ELi2ELi1ELi2EN4cute5tupleIJNSA_1CILi2EEENSC_ILi1EEESE_EEEEENSB_IJNSC_ILi128EEENSC_ILi64EEENSB_IJSI_EEEEEENS_6half_tESL_NSA_8TiledMMAINSA_8MMA_AtomIJNSA_26SM100_MMA_F16BF16_2x1SM_SSISL_SL_fLi128ELi64ELNSA_4UMMA5MajorE0ELSQ_1ELNSP_7ScaleInE0ELSR_0EEEEEENSA_6LayoutINSB_IJSE_SE_SE_EEENSB_IJNSC_ILi0EEESW_SW_EEEEENSB_IJNSA_10UnderscoreESZ_SZ_EEEEENS7_6detail27Sm100ImplicitGemmTileTraitsINSA_25SM100_TMA_2SM_LOAD_IM2COLENSA_14ComposedLayoutINSA_7SwizzleILi3ELi4ELi3EEENSA_18smem_ptr_flag_bitsILi16EEENSU_INSB_IJNSC_ILi8EEESI_EEENSB_IJSI_SE_EEEEEEEvEENS13_INSA_18SM100_TMA_2SM_LOADENS15_INS16_ILi2ELi4ELi3EEES19_NSU_INSB_IJNSC_ILi32EEES1A_EEENSB_IJSE_S1I_EEEEEEEvEEEENS_8epilogue10collective18CollectiveEpilogueINS1P_23Sm100TmaWarpSpecializedILi3ELi2ELi16ELb1ELb0EEEJNSB_IJSI_SI_SJ_EEENSB_IJNSU_ISI_SE_EENSU_INSB_IJNSC_ILi16EEESD_EEES1K_EEEEESL_NSB_IJNSB_IJlllEEESE_SW_EEESL_S21_NS1P_6fusion15FusionCallbacksIS1T_NS22_17LinearCombinationISL_fSL_fLNS_15FloatRoundStyleE2EEES1U_S1Z_JEEENSA_5SM1004TMEM4LOAD26SM100_TMEM_LOAD_32dp32b16xENSA_20SM90_TMA_LOAD_IM2COLENS15_INS16_ILi1ELi4ELi3EEES19_NSU_INSB_IJS1A_S1W_EEENSB_IJS1W_SE_EEEEEEENSA_39AutoVectorizingCopyWithAssumedAlignmentILi128EEENSA_21SM90_TMA_STORE_IM2COLES2H_S2J_S2J_EEEvvEEEEvNT_6ParamsE --------------------------
	.section	.nv.shared._ZN7cutlass13device_kernelINS_4conv6kernel13ConvUniversalINS1_16ConvProblemShapeILNS1_8OperatorE1ELi2EEENS1_10collective14CollectiveConvINS1_47MainloopSm100TmaUmmaWarpSpecializedImplicitGemmILS5_1ELi17ELi2ELi1ELi2EN4cute5tupleIJNSA_1CILi2EEENSC_ILi1EEESE_EEEEENSB_IJNSC_ILi128EEENSC_ILi64EEENSB_IJSI_EEEEEENS_6half_tESL_NSA_8TiledMMAINSA_8MMA_AtomIJNSA_26SM100_MMA_F16BF16_2x1SM_SSISL_SL_fLi128ELi64ELNSA_4UMMA5MajorE0ELSQ_1ELNSP_7ScaleInE0ELSR_0EEEEEENSA_6LayoutINSB_IJSE_SE_SE_EEENSB_IJNSC_ILi0EEESW_SW_EEEEENSB_IJNSA_10UnderscoreESZ_SZ_EEEEENS7_6detail27Sm100ImplicitGemmTileTraitsINSA_25SM100_TMA_2SM_LOAD_IM2COLENSA_14ComposedLayoutINSA_7SwizzleILi3ELi4ELi3EEENSA_18smem_ptr_flag_bitsILi16EEENSU_INSB_IJNSC_ILi8EEESI_EEENSB_IJSI_SE_EEEEEEEvEENS13_INSA_18SM100_TMA_2SM_LOADENS15_INS16_ILi2ELi4ELi3EEES19_NSU_INSB_IJNSC_ILi32EEES1A_EEENSB_IJSE_S1I_EEEEEEEvEEEENS_8epilogue10collective18CollectiveEpilogueINS1P_23Sm100TmaWarpSpecializedILi3ELi2ELi16ELb1ELb0EEEJNSB_IJSI_SI_SJ_EEENSB_IJNSU_ISI_SE_EENSU_INSB_IJNSC_ILi16EEESD_EEES1K_EEEEESL_NSB_IJNSB_IJlllEEESE_SW_EEESL_S21_NS1P_6fusion15FusionCallbacksIS1T_NS22_17LinearCombinationISL_fSL_fLNS_15FloatRoundStyleE2EEES1U_S1Z_JEEENSA_5SM1004TMEM4LOAD26SM100_TMEM_LOAD_32dp32b16xENSA_20SM90_TMA_LOAD_IM2COLENS15_INS16_ILi1ELi4ELi3EEES19_NSU_INSB_IJS1A_S1W_EEENSB_IJS1W_SE_EEEEEEENSA_39AutoVectorizingCopyWithAssumedAlignmentILi128EEENSA_21SM90_TMA_STORE_IM2COLES2H_S2J_S2J_EEEvvEEEEvNT_6ParamsE,"aw",@nobits
	.sectionflags	@""
	.align	16
	.zero		1024


//--------------------- .nv.shared.reserved.0     --------------------------
	.section	.nv.shared.reserved.0,"aw",@nobits
	.weak		__nv_reservedSMEM_offset_0_alias
	.size		__nv_reservedSMEM_offset_0_alias, 0, 64
	.other		__nv_reservedSMEM_offset_0_alias,@"STO_CUDA_RESERVED_SHARED STV_DEFAULT"
__nv_reservedSMEM_offset_0_alias:
	.zero		0
.nv.shared.reserved.0:
	.zero		64
	.weak		__nv_reservedSMEM_tcgen05_partition
	.type		__nv_reservedSMEM_tcgen05_partition,@object
	.size		__nv_reservedSMEM_tcgen05_partition,(.L_0 - __nv_reservedSMEM_tcgen05_partition)
__nv_reservedSMEM_tcgen05_partition:
	.zero		32
.L_0:


//--------------------- .nv.global                --------------------------
	.section	.nv.global,"aw",@nobits
.nv.global:
	.type		_ZN39_INTERNAL_5299a619_4_k_cu_6161661d_33824cute1_E,@object
	.size		_ZN39_INTERNAL_5299a619_4_k_cu_6161661d_33824cute1_E,(_ZN39_INTERNAL_5299a619_4_k_cu_6161661d_33824cuda3std3__45__cpo6cbeginE - _ZN39_INTERNAL_5299a619_4_k_cu_6161661d_33824cute1_E)
_ZN39_INTERNAL_5299a619_4_k_cu_6161661d_33824cute1_E:
	.zero		1
	.type		_ZN39_INTERNAL_5299a619_4_k_cu_6161661d_33824cuda3std3__45__cpo6cbeginE,@object
	.size		_ZN39_INTERNAL_5299a619_4_k_cu_6161661d_33824cuda3std3__45__cpo6cbeginE,(_ZN39_INTERNAL_5299a619_4_k_cu_6161661d_33824cuda3std3__48in_placeE - _ZN39_INTERNAL_5299a619_4_k_cu_6161661d_33824cuda3std3__45__cpo6cbeginE)
_ZN39_INTERNAL_5299a619_4_k_cu_6161661d_33824cuda3std3__45__cpo6cbeginE:
	.zero		1
	.type		_ZN39_INTERNAL_5299a619_4_k_cu_6161661d_33824cuda3std3__48in_placeE,@object
	.size		_ZN39_INTERNAL_5299a619_4_k_cu_6161661d_33824cuda3std3__48in_placeE,(_ZN39_INTERNAL_5299a619_4_k_cu_6161661d_33824cuda3std6ranges3__45__cpo9iter_moveE - _ZN39_INTERNAL_5299a619_4_k_cu_6161661d_33824cuda3std3__48in_placeE)
_ZN39_INTERNAL_5299a619_4_k_cu_6161661d_33824cuda3std3__48in_placeE:
	.zero		1
	.type		_ZN39_INTERNAL_5299a619_4_k_cu_6161661d_33824cuda3std6ranges3__45__cpo9iter_moveE,@object
	.size		_ZN39_INTERNAL_5299a619_4_k_cu_6161661d_33824cuda3std6ranges3__45__cpo9iter_moveE,(_ZN39_INTERNAL_5299a619_4_k_cu_6161661d_33824cuda3std3__45__cpo5beginE - _ZN39_INTERNAL_5299a619_4_k_cu_6161661d_33824cuda3std6ranges3__45__cpo9iter_moveE)
_ZN39_INTERNAL_5299a619_4_k_cu_6161661d_33824cuda3std6ranges3__45__cpo9iter_moveE:
	.zero		1
	.type		_ZN39_INTERNAL_5299a619_4_k_cu_6161661d_33824cuda3std3__45__cpo5beginE,@object
	.size		_ZN39_INTERNAL_5299a619_4_k_cu_6161661d_33824cuda3std3__45__cpo5beginE,(_ZN39_INTERNAL_5299a619_4_k_cu_6161661d_33824cuda3std3__441_GLOBAL__N__5299a619_4_k_cu_6161661d_33826ignoreE - _ZN39_INTERNAL_5299a619_4_k_cu_6161661d_33824cuda3std3__45__cpo5beginE)
_ZN39_INTERNAL_5299a619_4_k_cu_6161661d_33824cuda3std3__45__cpo5beginE:
	.zero		1
	.type		_ZN39_INTERNAL_5299a619_4_k_cu_6161661d_33824cuda3std3__441_GLOBAL__N__5299a619_4_k_cu_6161661d_33826ignoreE,@object
	.size		_ZN39_INTERNAL_5299a619_4_k_cu_6161661d_33824cuda3std3__441_GLOBAL__N__5299a619_4_k_cu_6161661d_33826ignoreE,(_ZN39_INTERNAL_5299a619_4_k_cu_6161661d_33824cute7productE - _ZN39_INTERNAL_5299a619_4_k_cu_6161661d_33824cuda3std3__441_GLOBAL__N__5299a619_4_k_cu_6161661d_33826ignoreE)
_ZN39_INTERNAL_5299a619_4_k_cu_6161661d_33824cuda3std3__441_GLOBAL__N__5299a619_4_k_cu_6161661d_33826ignoreE:
	.zero		1
	.type		_ZN39_INTERNAL_5299a619_4_k_cu_6161661d_33824cute7productE,@object
	.size		_ZN39_INTERNAL_5299a619_4_k_cu_6161661d_33824cute7productE,(_ZN39_INTERNAL_5299a619_4_k_cu_6161661d_33824cuda3std3__45__cpo3endE - _ZN39_INTERNAL_5299a619_4_k_cu_6161661d_33824cute7productE)
_ZN39_INTERNAL_5299a619_4_k_cu_6161661d_33824cute7productE:
	.zero		1
	.type		_ZN39_INTERNAL_5299a619_4_k_cu_6161661d_33824cuda3std3__45__cpo3endE,@object
	.size		_ZN39_INTERNAL_5299a619_4_k_cu_6161661d_33824cuda3std3__45__cpo3endE,(_ZN39_INTERNAL_5299a619_4_k_cu_6161661d_33824cuda3std3__419piecewise_constructE - _ZN39_INTERNAL_5299a619_4_k_cu_6161661d_33824cuda3std3__45__cpo3endE)
_ZN39_INTERNAL_5299a619_4_k_cu_6161661d_33824cuda3std3__45__cpo3endE:
	.zero		1
	.type		_ZN39_INTERNAL_5299a619_4_k_cu_6161661d_33824cuda3std3__419piecewise_constructE,@object
	.size		_ZN39_INTERNAL_5299a619_4_k_cu_6161661d_33824cuda3std3__419piecewise_constructE,(_ZN39_INTERNAL_5299a619_4_k_cu_6161661d_33824cuda3std3__45__cpo4cendE - _ZN39_INTERNAL_5299a619_4_k_cu_6161661d_33824cuda3std3__419piecewise_constructE)
_ZN39_INTERNAL_5299a619_4_k_cu_6161661d_33824cuda3std3__419piecewise_constructE:
	.zero		1
	.type		_ZN39_INTERNAL_5299a619_4_k_cu_6161661d_33824cuda3std3__45__cpo4cendE,@object
	.size		_ZN39_INTERNAL_5299a619_4_k_cu_6161661d_33824cuda3std3__45__cpo4cendE,(_ZN39_INTERNAL_5299a619_4_k_cu_6161661d_33824cuda3std6ranges3__45__cpo4swapE - _ZN39_INTERNAL_5299a619_4_k_cu_6161661d_33824cuda3std3__45__cpo4cendE)
_ZN39_INTERNAL_5299a619_4_k_cu_6161661d_33824cuda3std3__45__cpo4cendE:
	.zero		1
	.type		_ZN39_INTERNAL_5299a619_4_k_cu_6161661d_33824cuda3std6ranges3__45__cpo4swapE,@object
	.size		_ZN39_INTERNAL_5299a619_4_k_cu_6161661d_33824cuda3std6ranges3__45__cpo4swapE,(.L_10 - _ZN39_INTERNAL_5299a619_4_k_cu_6161661d_33824cuda3std6ranges3__45__cpo4swapE)
_ZN39_INTERNAL_5299a619_4_k_cu_6161661d_33824cuda3std6ranges3__45__cpo4swapE:
	.zero		1
.L_10:


//--------------------- .nv.constant0._ZN7cutlass13device_kernelINS_4conv6kernel13ConvUniversalINS1_16ConvProblemShapeILNS1_8OperatorE1ELi2EEENS1_10collective14CollectiveConvINS1_47MainloopSm100TmaUmmaWarpSpecializedImplicitGemmILS5_1ELi17ELi2ELi1ELi2EN4cute5tupleIJNSA_1CILi2EEENSC_ILi1EEESE_EEEEENSB_IJNSC_ILi128EEENSC_ILi64EEENSB_IJSI_EEEEEENS_6half_tESL_NSA_8TiledMMAINSA_8MMA_AtomIJNSA_26SM100_MMA_F16BF16_2x1SM_SSISL_SL_fLi128ELi64ELNSA_4UMMA5MajorE0ELSQ_1ELNSP_7ScaleInE0ELSR_0EEEEEENSA_6LayoutINSB_IJSE_SE_SE_EEENSB_IJNSC_ILi0EEESW_SW_EEEEENSB_IJNSA_10UnderscoreESZ_SZ_EEEEENS7_6detail27Sm100ImplicitGemmTileTraitsINSA_25SM100_TMA_2SM_LOAD_IM2COLENSA_14ComposedLayoutINSA_7SwizzleILi3ELi4ELi3EEENSA_18smem_ptr_flag_bitsILi16EEENSU_INSB_IJNSC_ILi8EEESI_EEENSB_IJSI_SE_EEEEEEEvEENS13_INSA_18SM100_TMA_2SM_LOADENS15_INS16_ILi2ELi4ELi3EEES19_NSU_INSB_IJNSC_ILi32EEES1A_EEENSB_IJSE_S1I_EEEEEEEvEEEENS_8epilogue10collective18CollectiveEpilogueINS1P_23Sm100TmaWarpSpecializedILi3ELi2ELi16ELb1ELb0EEEJNSB_IJSI_SI_SJ_EEENSB_IJNSU_ISI_SE_EENSU_INSB_IJNSC_ILi16EEESD_EEES1K_EEEEESL_NSB_IJNSB_IJlllEEESE_SW_EEESL_S21_NS1P_6fusion15FusionCallbacksIS1T_NS22_17LinearCombinationISL_fSL_fLNS_15FloatRoundStyleE2EEES1U_S1Z_JEEENSA_5SM1004TMEM4LOAD26SM100_TMEM_LOAD_32dp32b16xENSA_20SM90_TMA_LOAD_IM2COLENS15_INS16_ILi1ELi4ELi3EEES19_NSU_INSB_IJS1A_S1W_EEENSB_IJS1W_SE_EEEEEEENSA_39AutoVectorizingCopyWithAssumedAlignmentILi128EEENSA_21SM90_TMA_STORE_IM2COLES2H_S2J_S2J_EEEvvEEEEvNT_6ParamsE --------------------------
	.section	.nv.constant0._ZN7cutlass13device_kernelINS_4conv6kernel13ConvUniversalINS1_16ConvProblemShapeILNS1_8OperatorE1ELi2EEENS1_10collective14CollectiveConvINS1_47MainloopSm100TmaUmmaWarpSpecializedImplicitGemmILS5_1ELi17ELi2ELi1ELi2EN4cute5tupleIJNSA_1CILi2EEENSC_ILi1EEESE_EEEEENSB_IJNSC_ILi128EEENSC_ILi64EEENSB_IJSI_EEEEEENS_6half_tESL_NSA_8TiledMMAINSA_8MMA_AtomIJNSA_26SM100_MMA_F16BF16_2x1SM_SSISL_SL_fLi128ELi64ELNSA_4UMMA5MajorE0ELSQ_1ELNSP_7ScaleInE0ELSR_0EEEEEENSA_6LayoutINSB_IJSE_SE_SE_EEENSB_IJNSC_ILi0EEESW_SW_EEEEENSB_IJNSA_10UnderscoreESZ_SZ_EEEEENS7_6detail27Sm100ImplicitGemmTileTraitsINSA_25SM100_TMA_2SM_LOAD_IM2COLENSA_14ComposedLayoutINSA_7SwizzleILi3ELi4ELi3EEENSA_18smem_ptr_flag_bitsILi16EEENSU_INSB_IJNSC_ILi8EEESI_EEENSB_IJSI_SE_EEEEEEEvEENS13_INSA_18SM100_TMA_2SM_LOADENS15_INS16_ILi2ELi4ELi3EEES19_NSU_INSB_IJNSC_ILi32EEES1A_EEENSB_IJSE_S1I_EEEEEEEvEEEENS_8epilogue10collective18CollectiveEpilogueINS1P_23Sm100TmaWarpSpecializedILi3ELi2ELi16ELb1ELb0EEEJNSB_IJSI_SI_SJ_EEENSB_IJNSU_ISI_SE_EENSU_INSB_IJNSC_ILi16EEESD_EEES1K_EEEEESL_NSB_IJNSB_IJlllEEESE_SW_EEESL_S21_NS1P_6fusion15FusionCallbacksIS1T_NS22_17LinearCombinationISL_fSL_fLNS_15FloatRoundStyleE2EEES1U_S1Z_JEEENSA_5SM1004TMEM4LOAD26SM100_TMEM_LOAD_32dp32b16xENSA_20SM90_TMA_LOAD_IM2COLENS15_INS16_ILi1ELi4ELi3EEES19_NSU_INSB_IJS1A_S1W_EEENSB_IJS1W_SE_EEEEEEENSA_39AutoVectorizingCopyWithAssumedAlignmentILi128EEENSA_21SM90_TMA_STORE_IM2COLES2H_S2J_S2J_EEEvvEEEEvNT_6ParamsE,"a",@progbits
	.sectionflags	@""
	.align	4
.nv.constant0._ZN7cutlass13device_kernelINS_4conv6kernel13ConvUniversalINS1_16ConvProblemShapeILNS1_8OperatorE1ELi2EEENS1_10collective14CollectiveConvINS1_47MainloopSm100TmaUmmaWarpSpecializedImplicitGemmILS5_1ELi17ELi2ELi1ELi2EN4cute5tupleIJNSA_1CILi2EEENSC_ILi1EEESE_EEEEENSB_IJNSC_ILi128EEENSC_ILi64EEENSB_IJSI_EEEEEENS_6half_tESL_NSA_8TiledMMAINSA_8MMA_AtomIJNSA_26SM100_MMA_F16BF16_2x1SM_SSISL_SL_fLi128ELi64ELNSA_4UMMA5MajorE0ELSQ_1ELNSP_7ScaleInE0ELSR_0EEEEEENSA_6LayoutINSB_IJSE_SE_SE_EEENSB_IJNSC_ILi0EEESW_SW_EEEEENSB_IJNSA_10UnderscoreESZ_SZ_EEEEENS7_6detail27Sm100ImplicitGemmTileTraitsINSA_25SM100_TMA_2SM_LOAD_IM2COLENSA_14ComposedLayoutINSA_7SwizzleILi3ELi4ELi3EEENSA_18smem_ptr_flag_bitsILi16EEENSU_INSB_IJNSC_ILi8EEESI_EEENSB_IJSI_SE_EEEEEEEvEENS13_INSA_18SM100_TMA_2SM_LOADENS15_INS16_ILi2ELi4ELi3EEES19_NSU_INSB_IJNSC_ILi32EEES1A_EEENSB_IJSE_S1I_EEEEEEEvEEEENS_8epilogue10collective18CollectiveEpilogueINS1P_23Sm100TmaWarpSpecializedILi3ELi2ELi16ELb1ELb0EEEJNSB_IJSI_SI_SJ_EEENSB_IJNSU_ISI_SE_EENSU_INSB_IJNSC_ILi16EEESD_EEES1K_EEEEESL_NSB_IJNSB_IJlllEEESE_SW_EEESL_S21_NS1P_6fusion15FusionCallbacksIS1T_NS22_17LinearCombinationISL_fSL_fLNS_15FloatRoundStyleE2EEES1U_S1Z_JEEENSA_5SM1004TMEM4LOAD26SM100_TMEM_LOAD_32dp32b16xENSA_20SM90_TMA_LOAD_IM2COLENS15_INS16_ILi1ELi4ELi3EEES19_NSU_INSB_IJS1A_S1W_EEENSB_IJS1W_SE_EEEEEEENSA_39AutoVectorizingCopyWithAssumedAlignmentILi128EEENSA_21SM90_TMA_STORE_IM2COLES2H_S2J_S2J_EEEvvEEEEvNT_6ParamsE:
	.zero		2944


//--------------------- SYMBOLS --------------------------

	.type		.nv.reservedSmem.offset0,@object
	.size		.nv.reservedSmem.offset0,0x4
	.type		.nv.reservedSmem.cap,@object
	.size		.nv.reservedSmem.cap,0x4
	.type		__assertfail,@function
